//
// Generated by NVIDIA NVVM Compiler
//
// Compiler Build ID: CL-36424714
// Cuda compilation tools, release 13.0, V13.0.88
// Based on NVVM 20.0.0
//

.version 9.0
.target sm_100
.address_size 64

	// .globl	_Z17rgb_to_yuv_kernelPKfPfS1_S1_i

.visible .entry _Z17rgb_to_yuv_kernelPKfPfS1_S1_i(
	.param .u64 .ptr .align 1 _Z17rgb_to_yuv_kernelPKfPfS1_S1_i_param_0,
	.param .u64 .ptr .align 1 _Z17rgb_to_yuv_kernelPKfPfS1_S1_i_param_1,
	.param .u64 .ptr .align 1 _Z17rgb_to_yuv_kernelPKfPfS1_S1_i_param_2,
	.param .u64 .ptr .align 1 _Z17rgb_to_yuv_kernelPKfPfS1_S1_i_param_3,
	.param .u32 _Z17rgb_to_yuv_kernelPKfPfS1_S1_i_param_4
)
{
	.reg .pred 	%p<2>;
	.reg .b32 	%r<7>;
	.reg .b32 	%f<13>;
	.reg .b64 	%rd<15>;

	ld.param.u64 	%rd1, [_Z17rgb_to_yuv_kernelPKfPfS1_S1_i_param_0];
	ld.param.u64 	%rd2, [_Z17rgb_to_yuv_kernelPKfPfS1_S1_i_param_1];
	ld.param.u64 	%rd3, [_Z17rgb_to_yuv_kernelPKfPfS1_S1_i_param_2];
	ld.param.u64 	%rd4, [_Z17rgb_to_yuv_kernelPKfPfS1_S1_i_param_3];
	ld.param.u32 	%r2, [_Z17rgb_to_yuv_kernelPKfPfS1_S1_i_param_4];
	mov.u32 	%r3, %ctaid.x;
	mov.u32 	%r4, %ntid.x;
	mov.u32 	%r5, %tid.x;
	mad.lo.s32 	%r1, %r3, %r4, %r5;
	setp.ge.s32 	%p1, %r1, %r2;
	@%p1 bra 	$L__BB0_2;
	cvta.to.global.u64 	%rd5, %rd1;
	cvta.to.global.u64 	%rd6, %rd2;
	cvta.to.global.u64 	%rd7, %rd3;
	cvta.to.global.u64 	%rd8, %rd4;
	shl.b32 	%r6, %r1, 2;
	mul.wide.s32 	%rd9, %r6, 4;
	add.s64 	%rd10, %rd5, %rd9;
	ld.global.f32 	%f1, [%rd10];
	ld.global.f32 	%f2, [%rd10+4];
	ld.global.f32 	%f3, [%rd10+8];
	mul.f32 	%f4, %f2, 0f3F371759;
	fma.rn.f32 	%f5, %f1, 0f3E59B3D0, %f4;
	fma.rn.f32 	%f6, %f3, 0f3D93DD98, %f5;
	mul.wide.s32 	%rd11, %r1, 4;
	add.s64 	%rd12, %rd6, %rd11;
	st.global.f32 	[%rd12], %f6;
	mul.f32 	%f7, %f2, 0fBEC556D2;
	fma.rn.f32 	%f8, %f1, 0fBDEAA4BA, %f7;
	fma.rn.f32 	%f9, %f3, 0f3F000000, %f8;
	add.s64 	%rd13, %rd7, %rd11;
	st.global.f32 	[%rd13], %f9;
	mul.f32 	%f10, %f2, 0fBEE886BE;
	fma.rn.f32 	%f11, %f1, 0f3F000000, %f10;
	fma.rn.f32 	%f12, %f3, 0fBD3BCA10, %f11;
	add.s64 	%rd14, %rd8, %rd11;
	st.global.f32 	[%rd14], %f12;
$L__BB0_2:
	ret;

}
	// .globl	_Z17yuv_to_rgb_kernelPfPKfS1_S1_i
.visible .entry _Z17yuv_to_rgb_kernelPfPKfS1_S1_i(
	.param .u64 .ptr .align 1 _Z17yuv_to_rgb_kernelPfPKfS1_S1_i_param_0,
	.param .u64 .ptr .align 1 _Z17yuv_to_rgb_kernelPfPKfS1_S1_i_param_1,
	.param .u64 .ptr .align 1 _Z17yuv_to_rgb_kernelPfPKfS1_S1_i_param_2,
	.param .u64 .ptr .align 1 _Z17yuv_to_rgb_kernelPfPKfS1_S1_i_param_3,
	.param .u32 _Z17yuv_to_rgb_kernelPfPKfS1_S1_i_param_4
)
{
	.reg .pred 	%p<8>;
	.reg .b32 	%r<8>;
	.reg .b32 	%f<14>;
	.reg .b64 	%rd<15>;

	ld.param.u64 	%rd1, [_Z17yuv_to_rgb_kernelPfPKfS1_S1_i_param_0];
	ld.param.u64 	%rd2, [_Z17yuv_to_rgb_kernelPfPKfS1_S1_i_param_1];
	ld.param.u64 	%rd3, [_Z17yuv_to_rgb_kernelPfPKfS1_S1_i_param_2];
	ld.param.u64 	%rd4, [_Z17yuv_to_rgb_kernelPfPKfS1_S1_i_param_3];
	ld.param.u32 	%r2, [_Z17yuv_to_rgb_kernelPfPKfS1_S1_i_param_4];
	mov.u32 	%r3, %ctaid.x;
	mov.u32 	%r4, %ntid.x;
	mov.u32 	%r5, %tid.x;
	mad.lo.s32 	%r1, %r3, %r4, %r5;
	setp.ge.s32 	%p1, %r1, %r2;
	@%p1 bra 	$L__BB1_2;
	cvta.to.global.u64 	%rd5, %rd2;
	cvta.to.global.u64 	%rd6, %rd3;
	cvta.to.global.u64 	%rd7, %rd4;
	cvta.to.global.u64 	%rd8, %rd1;
	mul.wide.s32 	%rd9, %r1, 4;
	add.s64 	%rd10, %rd5, %rd9;
	ld.global.f32 	%f1, [%rd10];
	add.s64 	%rd11, %rd6, %rd9;
	ld.global.f32 	%f2, [%rd11];
	add.s64 	%rd12, %rd7, %rd9;
	ld.global.f32 	%f3, [%rd12];
	fma.rn.f32 	%f4, %f3, 0f3F91E5F3, %f1;
	fma.rn.f32 	%f5, %f2, 0fBECA0F91, %f1;
	fma.rn.f32 	%f6, %f3, 0fBF14A234, %f5;
	fma.rn.f32 	%f7, %f2, 0f40020E17, %f1;
	setp.lt.f32 	%p2, %f4, 0f00000000;
	setp.gt.f32 	%p3, %f4, 0f3F800000;
	selp.f32 	%f8, 0f3F800000, %f4, %p3;
	selp.f32 	%f9, 0f00000000, %f8, %p2;
	shl.b32 	%r6, %r1, 2;
	mul.wide.s32 	%rd13, %r6, 4;
	add.s64 	%rd14, %rd8, %rd13;
	st.global.f32 	[%rd14], %f9;
	setp.lt.f32 	%p4, %f6, 0f00000000;
	setp.gt.f32 	%p5, %f6, 0f3F800000;
	selp.f32 	%f10, 0f3F800000, %f6, %p5;
	selp.f32 	%f11, 0f00000000, %f10, %p4;
	st.global.f32 	[%rd14+4], %f11;
	setp.lt.f32 	%p6, %f7, 0f00000000;
	setp.gt.f32 	%p7, %f7, 0f3F800000;
	selp.f32 	%f12, 0f3F800000, %f7, %p7;
	selp.f32 	%f13, 0f00000000, %f12, %p6;
	st.global.f32 	[%rd14+8], %f13;
	mov.b32 	%r7, 1065353216;
	st.global.u32 	[%rd14+12], %r7;
$L__BB1_2:
	ret;

}
	// .globl	_Z15box_blur_kernelPfS_iiif
.visible .entry _Z15box_blur_kernelPfS_iiif(
	.param .u64 .ptr .align 1 _Z15box_blur_kernelPfS_iiif_param_0,
	.param .u64 .ptr .align 1 _Z15box_blur_kernelPfS_iiif_param_1,
	.param .u32 _Z15box_blur_kernelPfS_iiif_param_2,
	.param .u32 _Z15box_blur_kernelPfS_iiif_param_3,
	.param .u32 _Z15box_blur_kernelPfS_iiif_param_4,
	.param .f32 _Z15box_blur_kernelPfS_iiif_param_5
)
{
	.reg .pred 	%p<88>;
	.reg .b32 	%r<123>;
	.reg .b32 	%f<85>;
	.reg .b64 	%rd<16>;

	ld.param.u64 	%rd5, [_Z15box_blur_kernelPfS_iiif_param_0];
	ld.param.u64 	%rd6, [_Z15box_blur_kernelPfS_iiif_param_1];
	ld.param.u32 	%r65, [_Z15box_blur_kernelPfS_iiif_param_2];
	ld.param.u32 	%r68, [_Z15box_blur_kernelPfS_iiif_param_3];
	ld.param.u32 	%r67, [_Z15box_blur_kernelPfS_iiif_param_4];
	ld.param.f32 	%f39, [_Z15box_blur_kernelPfS_iiif_param_5];
	cvta.to.global.u64 	%rd1, %rd6;
	mov.u32 	%r69, %ctaid.x;
	mov.u32 	%r70, %ntid.x;
	mov.u32 	%r71, %tid.x;
	mad.lo.s32 	%r1, %r69, %r70, %r71;
	mov.u32 	%r72, %ctaid.y;
	mov.u32 	%r73, %ntid.y;
	mov.u32 	%r74, %tid.y;
	mad.lo.s32 	%r75, %r72, %r73, %r74;
	setp.ge.s32 	%p2, %r1, %r65;
	setp.ge.s32 	%p3, %r75, %r68;
	or.pred  	%p4, %p2, %p3;
	@%p4 bra 	$L__BB2_44;
	neg.s32 	%r3, %r67;
	setp.lt.s32 	%p5, %r67, 0;
	mov.f32 	%f73, 0f00000000;
	mov.f32 	%f84, %f73;
	@%p5 bra 	$L__BB2_43;
	shl.b32 	%r77, %r67, 1;
	and.b32  	%r4, %r77, 6;
	and.b32  	%r5, %r67, 1;
	sub.s32 	%r6, 3, %r67;
	and.b32  	%r78, %r77, -8;
	neg.s32 	%r7, %r78;
	sub.s32 	%r8, %r1, %r67;
	mov.f32 	%f73, 0f00000000;
	mov.b32 	%r111, 0;
	mov.u32 	%r95, %r3;
$L__BB2_3:
	setp.lt.u32 	%p6, %r67, 4;
	add.s32 	%r79, %r95, %r75;
	setp.gt.s32 	%p7, %r79, -1;
	setp.lt.s32 	%p8, %r79, %r68;
	and.pred  	%p1, %p7, %p8;
	mul.lo.s32 	%r11, %r79, %r65;
	mov.u32 	%r116, %r3;
	@%p6 bra 	$L__BB2_23;
	add.s32 	%r97, %r8, %r11;
	mov.u32 	%r98, %r8;
	mov.u32 	%r99, %r7;
	mov.u32 	%r100, %r6;
$L__BB2_5:
	.pragma "nounroll";
	setp.gt.s32 	%p9, %r98, -1;
	setp.lt.s32 	%p10, %r98, %r65;
	and.pred  	%p11, %p9, %p10;
	and.pred  	%p12, %p11, %p1;
	mul.wide.s32 	%rd7, %r97, 4;
	add.s64 	%rd2, %rd1, %rd7;
	not.pred 	%p13, %p12;
	@%p13 bra 	$L__BB2_7;
	ld.global.f32 	%f42, [%rd2];
	add.f32 	%f73, %f73, %f42;
	add.s32 	%r111, %r111, 1;
$L__BB2_7:
	add.s32 	%r80, %r98, 1;
	setp.gt.s32 	%p14, %r80, -1;
	setp.lt.s32 	%p15, %r80, %r65;
	and.pred  	%p16, %p14, %p15;
	and.pred  	%p17, %p16, %p1;
	not.pred 	%p18, %p17;
	@%p18 bra 	$L__BB2_9;
	ld.global.f32 	%f43, [%rd2+4];
	add.f32 	%f73, %f73, %f43;
	add.s32 	%r111, %r111, 1;
$L__BB2_9:
	add.s32 	%r81, %r98, 2;
	setp.gt.s32 	%p19, %r81, -1;
	setp.lt.s32 	%p20, %r81, %r65;
	and.pred  	%p21, %p19, %p20;
	and.pred  	%p22, %p21, %p1;
	not.pred 	%p23, %p22;
	@%p23 bra 	$L__BB2_11;
	ld.global.f32 	%f44, [%rd2+8];
	add.f32 	%f73, %f73, %f44;
	add.s32 	%r111, %r111, 1;
$L__BB2_11:
	add.s32 	%r82, %r98, 3;
	setp.gt.s32 	%p24, %r82, -1;
	setp.lt.s32 	%p25, %r82, %r65;
	and.pred  	%p26, %p24, %p25;
	and.pred  	%p27, %p26, %p1;
	not.pred 	%p28, %p27;
	@%p28 bra 	$L__BB2_13;
	ld.global.f32 	%f45, [%rd2+12];
	add.f32 	%f73, %f73, %f45;
	add.s32 	%r111, %r111, 1;
$L__BB2_13:
	add.s32 	%r83, %r98, 4;
	setp.gt.s32 	%p29, %r83, -1;
	setp.lt.s32 	%p30, %r83, %r65;
	and.pred  	%p31, %p29, %p30;
	and.pred  	%p32, %p31, %p1;
	not.pred 	%p33, %p32;
	@%p33 bra 	$L__BB2_15;
	ld.global.f32 	%f46, [%rd2+16];
	add.f32 	%f73, %f73, %f46;
	add.s32 	%r111, %r111, 1;
$L__BB2_15:
	add.s32 	%r84, %r98, 5;
	setp.gt.s32 	%p34, %r84, -1;
	setp.lt.s32 	%p35, %r84, %r65;
	and.pred  	%p36, %p34, %p35;
	and.pred  	%p37, %p36, %p1;
	not.pred 	%p38, %p37;
	@%p38 bra 	$L__BB2_17;
	ld.global.f32 	%f47, [%rd2+20];
	add.f32 	%f73, %f73, %f47;
	add.s32 	%r111, %r111, 1;
$L__BB2_17:
	add.s32 	%r85, %r98, 6;
	setp.gt.s32 	%p39, %r85, -1;
	setp.lt.s32 	%p40, %r85, %r65;
	and.pred  	%p41, %p39, %p40;
	and.pred  	%p42, %p41, %p1;
	not.pred 	%p43, %p42;
	@%p43 bra 	$L__BB2_19;
	ld.global.f32 	%f48, [%rd2+24];
	add.f32 	%f73, %f73, %f48;
	add.s32 	%r111, %r111, 1;
$L__BB2_19:
	add.s32 	%r86, %r98, 7;
	setp.gt.s32 	%p44, %r86, -1;
	setp.lt.s32 	%p45, %r86, %r65;
	and.pred  	%p46, %p44, %p45;
	and.pred  	%p47, %p46, %p1;
	not.pred 	%p48, %p47;
	@%p48 bra 	$L__BB2_21;
	ld.global.f32 	%f49, [%rd2+28];
	add.f32 	%f73, %f73, %f49;
	add.s32 	%r111, %r111, 1;
$L__BB2_21:
	add.s32 	%r100, %r100, 8;
	add.s32 	%r99, %r99, 8;
	add.s32 	%r98, %r98, 8;
	add.s32 	%r97, %r97, 8;
	setp.ne.s32 	%p49, %r99, 0;
	@%p49 bra 	$L__BB2_5;
	add.s32 	%r116, %r100, -3;
$L__BB2_23:
	setp.lt.u32 	%p50, %r4, 3;
	@%p50 bra 	$L__BB2_33;
	add.s32 	%r41, %r116, %r1;
	setp.gt.s32 	%p51, %r41, -1;
	setp.lt.s32 	%p52, %r41, %r65;
	and.pred  	%p53, %p51, %p52;
	and.pred  	%p54, %p53, %p1;
	add.s32 	%r87, %r41, %r11;
	mul.wide.s32 	%rd8, %r87, 4;
	add.s64 	%rd3, %rd1, %rd8;
	not.pred 	%p55, %p54;
	@%p55 bra 	$L__BB2_26;
	ld.global.f32 	%f50, [%rd3];
	add.f32 	%f73, %f73, %f50;
	add.s32 	%r111, %r111, 1;
$L__BB2_26:
	add.s32 	%r88, %r41, 1;
	setp.gt.s32 	%p56, %r88, -1;
	setp.lt.s32 	%p57, %r88, %r65;
	and.pred  	%p58, %p56, %p57;
	and.pred  	%p59, %p58, %p1;
	not.pred 	%p60, %p59;
	@%p60 bra 	$L__BB2_28;
	ld.global.f32 	%f51, [%rd3+4];
	add.f32 	%f73, %f73, %f51;
	add.s32 	%r111, %r111, 1;
$L__BB2_28:
	add.s32 	%r89, %r41, 2;
	setp.gt.s32 	%p61, %r89, -1;
	setp.lt.s32 	%p62, %r89, %r65;
	and.pred  	%p63, %p61, %p62;
	and.pred  	%p64, %p63, %p1;
	not.pred 	%p65, %p64;
	@%p65 bra 	$L__BB2_30;
	ld.global.f32 	%f52, [%rd3+8];
	add.f32 	%f73, %f73, %f52;
	add.s32 	%r111, %r111, 1;
$L__BB2_30:
	add.s32 	%r90, %r41, 3;
	setp.gt.s32 	%p66, %r90, -1;
	setp.lt.s32 	%p67, %r90, %r65;
	and.pred  	%p68, %p66, %p67;
	and.pred  	%p69, %p68, %p1;
	not.pred 	%p70, %p69;
	@%p70 bra 	$L__BB2_32;
	ld.global.f32 	%f53, [%rd3+12];
	add.f32 	%f73, %f73, %f53;
	add.s32 	%r111, %r111, 1;
$L__BB2_32:
	add.s32 	%r116, %r116, 4;
$L__BB2_33:
	setp.eq.s32 	%p71, %r5, 0;
	@%p71 bra 	$L__BB2_39;
	add.s32 	%r53, %r116, %r1;
	setp.gt.s32 	%p72, %r53, -1;
	setp.lt.s32 	%p73, %r53, %r65;
	and.pred  	%p74, %p72, %p73;
	and.pred  	%p75, %p74, %p1;
	add.s32 	%r91, %r53, %r11;
	mul.wide.s32 	%rd9, %r91, 4;
	add.s64 	%rd4, %rd1, %rd9;
	not.pred 	%p76, %p75;
	@%p76 bra 	$L__BB2_36;
	ld.global.f32 	%f54, [%rd4];
	add.f32 	%f73, %f73, %f54;
	add.s32 	%r111, %r111, 1;
$L__BB2_36:
	add.s32 	%r92, %r53, 1;
	setp.gt.s32 	%p77, %r92, -1;
	setp.lt.s32 	%p78, %r92, %r65;
	and.pred  	%p79, %p77, %p78;
	and.pred  	%p80, %p79, %p1;
	not.pred 	%p81, %p80;
	@%p81 bra 	$L__BB2_38;
	ld.global.f32 	%f55, [%rd4+4];
	add.f32 	%f73, %f73, %f55;
	add.s32 	%r111, %r111, 1;
$L__BB2_38:
	add.s32 	%r116, %r116, 2;
$L__BB2_39:
	add.s32 	%r61, %r116, %r1;
	setp.gt.s32 	%p82, %r61, -1;
	setp.lt.s32 	%p83, %r61, %r65;
	and.pred  	%p84, %p82, %p83;
	and.pred  	%p85, %p84, %p1;
	not.pred 	%p86, %p85;
	@%p86 bra 	$L__BB2_41;
	add.s32 	%r93, %r61, %r11;
	mul.wide.s32 	%rd10, %r93, 4;
	add.s64 	%rd11, %rd1, %rd10;
	ld.global.f32 	%f56, [%rd11];
	add.f32 	%f73, %f73, %f56;
	add.s32 	%r111, %r111, 1;
$L__BB2_41:
	add.s32 	%r64, %r95, 1;
	setp.ne.s32 	%p87, %r95, %r67;
	mov.u32 	%r95, %r64;
	@%p87 bra 	$L__BB2_3;
	cvt.rn.f32.s32 	%f84, %r111;
$L__BB2_43:
	mad.lo.s32 	%r94, %r65, %r75, %r1;
	div.rn.f32 	%f57, %f73, %f84;
	mov.f32 	%f58, 0f3F800000;
	sub.f32 	%f59, %f58, %f39;
	mul.wide.s32 	%rd12, %r94, 4;
	add.s64 	%rd13, %rd1, %rd12;
	ld.global.f32 	%f60, [%rd13];
	mul.f32 	%f61, %f59, %f60;
	fma.rn.f32 	%f62, %f39, %f57, %f61;
	cvta.to.global.u64 	%rd14, %rd5;
	add.s64 	%rd15, %rd14, %rd12;
	st.global.f32 	[%rd15], %f62;
$L__BB2_44:
	ret;

}


// ===== COMPILED SASS (sm_100) =====

	.target	sm_100

	.elftype	@"ET_EXEC"


//--------------------- .note.nv.tkinfo           --------------------------
	.section	.note.nv.tkinfo,"",@"SHT_NOTE"
	.sectionflags	@"SHF_NOTE_NV_TKINFO"
	.tkinfo
        /*0018*/ 	.word	0x00000002
        /*0030*/ 	.string	""
        /*0030*/ 	.string	"ptxas"
        /*0030*/ 	.string	"Cuda compilation tools, release 13.0, V13.0.88"
        /*0030*/ 	.string	"Build cuda_13.0.r13.0/compiler.36424714_0"
        /*0030*/ 	.string	"-arch sm_100 -m 64 "



//--------------------- .note.nv.cuinfo           --------------------------
	.section	.note.nv.cuinfo,"",@"SHT_NOTE"
	.sectionflags	@"SHF_NOTE_NV_CUINFO"
        /*0018*/ 	.short	0x0002
        /*001a*/ 	.short	0x0064
        /*001c*/ 	.short	0x0082
	.zero		2


//--------------------- .nv.info                  --------------------------
	.section	.nv.info,"",@"SHT_CUDA_INFO"
	.align	4


	//----- nvinfo : EIATTR_REGCOUNT
	.align		4
        /*0000*/ 	.byte	0x04, 0x2f
        /*0002*/ 	.short	(.L_1 - .L_0)
	.align		4
.L_0:
        /*0004*/ 	.word	index@(_Z17rgb_to_yuv_kernelPKfPfS1_S1_i)
        /*0008*/ 	.word	0x00000014


	//----- nvinfo : EIATTR_FRAME_SIZE
	.align		4
.L_1:
        /*000c*/ 	.byte	0x04, 0x11
        /*000e*/ 	.short	(.L_3 - .L_2)
	.align		4
.L_2:
        /*0010*/ 	.word	index@(_Z17rgb_to_yuv_kernelPKfPfS1_S1_i)
        /*0014*/ 	.word	0x00000000


	//----- nvinfo : EIATTR_REGCOUNT
	.align		4
.L_3:
        /*0018*/ 	.byte	0x04, 0x2f
        /*001a*/ 	.short	(.L_5 - .L_4)
	.align		4
.L_4:
        /*001c*/ 	.word	index@(_Z17yuv_to_rgb_kernelPfPKfS1_S1_i)
        /*0020*/ 	.word	0x00000010


	//----- nvinfo : EIATTR_FRAME_SIZE
	.align		4
.L_5:
        /*0024*/ 	.byte	0x04, 0x11
        /*0026*/ 	.short	(.L_7 - .L_6)
	.align		4
.L_6:
        /*0028*/ 	.word	index@(_Z17yuv_to_rgb_kernelPfPKfS1_S1_i)
        /*002c*/ 	.word	0x00000000


	//----- nvinfo : EIATTR_REGCOUNT
	.align		4
.L_7:
        /*0030*/ 	.byte	0x04, 0x2f
        /*0032*/ 	.short	(.L_9 - .L_8)
	.align		4
.L_8:
        /*0034*/ 	.word	index@(_Z15box_blur_kernelPfS_iiif)
        /*0038*/ 	.word	0x00000019


	//----- nvinfo : EIATTR_FRAME_SIZE
	.align		4
.L_9:
        /*003c*/ 	.byte	0x04, 0x11
        /*003e*/ 	.short	(.L_11 - .L_10)
	.align		4
.L_10:
        /*0040*/ 	.word	index@($__internal_0_$__cuda_sm3x_div_rn_noftz_f32_slowpath)
        /*0044*/ 	.word	0x00000000


	//----- nvinfo : EIATTR_FRAME_SIZE
	.align		4
.L_11:
        /*0048*/ 	.byte	0x04, 0x11
        /*004a*/ 	.short	(.L_13 - .L_12)
	.align		4
.L_12:
        /*004c*/ 	.word	index@(_Z15box_blur_kernelPfS_iiif)
        /*0050*/ 	.word	0x00000000


	//----- nvinfo : EIATTR_MIN_STACK_SIZE
	.align		4
.L_13:
        /*0054*/ 	.byte	0x04, 0x12
        /*0056*/ 	.short	(.L_15 - .L_14)
	.align		4
.L_14:
        /*0058*/ 	.word	index@(_Z15box_blur_kernelPfS_iiif)
        /*005c*/ 	.word	0x00000000


	//----- nvinfo : EIATTR_MIN_STACK_SIZE
	.align		4
.L_15:
        /*0060*/ 	.byte	0x04, 0x12
        /*0062*/ 	.short	(.L_17 - .L_16)
	.align		4
.L_16:
        /*0064*/ 	.word	index@(_Z17yuv_to_rgb_kernelPfPKfS1_S1_i)
        /*0068*/ 	.word	0x00000000


	//----- nvinfo : EIATTR_MIN_STACK_SIZE
	.align		4
.L_17:
        /*006c*/ 	.byte	0x04, 0x12
        /*006e*/ 	.short	(.L_19 - .L_18)
	.align		4
.L_18:
        /*0070*/ 	.word	index@(_Z17rgb_to_yuv_kernelPKfPfS1_S1_i)
        /*0074*/ 	.word	0x00000000
.L_19:


//--------------------- .nv.compat                --------------------------
	.section	.nv.compat,"",@"SHT_CUDA_COMPAT_INFO"
	.align	4
        /*0000*/ 	.byte	0x02, 0x09, 0x00, 0x00, 0x02, 0x02, 0x01, 0x00, 0x02, 0x05, 0x05, 0x00, 0x03, 0x07, 0x01, 0x01
        /*0010*/ 	.byte	0x02, 0x03, 0x00, 0x00, 0x02, 0x06, 0x01, 0x00, 0x04, 0x0b, 0x08, 0x00, 0x01, 0x00, 0x00, 0x00
        /*0020*/ 	.byte	0x00, 0x00, 0x00, 0x00


//--------------------- .nv.info._Z15box_blur_kernelPfS_iiif --------------------------
	.section	.nv.info._Z15box_blur_kernelPfS_iiif,"",@"SHT_CUDA_INFO"
	.sectionflags	@""
	.align	4


	//----- nvinfo : EIATTR_CUDA_API_VERSION
	.align		4
        /*0000*/ 	.byte	0x04, 0x37
        /*0002*/ 	.short	(.L_21 - .L_20)
.L_20:
        /*0004*/ 	.word	0x00000082


	//----- nvinfo : EIATTR_KPARAM_INFO
	.align		4
.L_21:
        /*0008*/ 	.byte	0x04, 0x17
        /*000a*/ 	.short	(.L_23 - .L_22)
.L_22:
        /*000c*/ 	.word	0x00000000
        /*0010*/ 	.short	0x0005
        /*0012*/ 	.short	0x001c
        /*0014*/ 	.byte	0x00, 0xf0, 0x11, 0x00


	//----- nvinfo : EIATTR_KPARAM_INFO
	.align		4
.L_23:
        /*0018*/ 	.byte	0x04, 0x17
        /*001a*/ 	.short	(.L_25 - .L_24)
.L_24:
        /*001c*/ 	.word	0x00000000
        /*0020*/ 	.short	0x0004
        /*0022*/ 	.short	0x0018
        /*0024*/ 	.byte	0x00, 0xf0, 0x11, 0x00


	//----- nvinfo : EIATTR_KPARAM_INFO
	.align		4
.L_25:
        /*0028*/ 	.byte	0x04, 0x17
        /*002a*/ 	.short	(.L_27 - .L_26)
.L_26:
        /*002c*/ 	.word	0x00000000
        /*0030*/ 	.short	0x0003
        /*0032*/ 	.short	0x0014
        /*0034*/ 	.byte	0x00, 0xf0, 0x11, 0x00


	//----- nvinfo : EIATTR_KPARAM_INFO
	.align		4
.L_27:
        /*0038*/ 	.byte	0x04, 0x17
        /*003a*/ 	.short	(.L_29 - .L_28)
.L_28:
        /*003c*/ 	.word	0x00000000
        /*0040*/ 	.short	0x0002
        /*0042*/ 	.short	0x0010
        /*0044*/ 	.byte	0x00, 0xf0, 0x11, 0x00


	//----- nvinfo : EIATTR_KPARAM_INFO
	.align		4
.L_29:
        /*0048*/ 	.byte	0x04, 0x17
        /*004a*/ 	.short	(.L_31 - .L_30)
.L_30:
        /*004c*/ 	.word	0x00000000
        /*0050*/ 	.short	0x0001
        /*0052*/ 	.short	0x0008
        /*0054*/ 	.byte	0x00, 0xf5, 0x21, 0x00


	//----- nvinfo : EIATTR_KPARAM_INFO
	.align		4
.L_31:
        /*0058*/ 	.byte	0x04, 0x17
        /*005a*/ 	.short	(.L_33 - .L_32)
.L_32:
        /*005c*/ 	.word	0x00000000
        /*0060*/ 	.short	0x0000
        /*0062*/ 	.short	0x0000
        /*0064*/ 	.byte	0x00, 0xf5, 0x21, 0x00


	//----- nvinfo : EIATTR_SPARSE_MMA_MASK
	.align		4
.L_33:
        /*0068*/ 	.byte	0x03, 0x50
        /*006a*/ 	.short	0x0000


	//----- nvinfo : EIATTR_MAXREG_COUNT
	.align		4
        /*006c*/ 	.byte	0x03, 0x1b
        /*006e*/ 	.short	0x00ff


	//----- nvinfo : EIATTR_MERCURY_ISA_VERSION
	.align		4
        /*0070*/ 	.byte	0x03, 0x5f
        /*0072*/ 	.short	0x0101


	//----- nvinfo : EIATTR_VRC_CTA_INIT_COUNT
	.align		4
        /*0074*/ 	.byte	0x02, 0x4a
	.zero		1
	.zero		1


	//----- nvinfo : EIATTR_EXIT_INSTR_OFFSETS
	.align		4
        /*0078*/ 	.byte	0x04, 0x1c
        /*007a*/ 	.short	(.L_35 - .L_34)


	//   ....[0]....
.L_34:
        /*007c*/ 	.word	0x000000c0


	//   ....[1]....
        /*0080*/ 	.word	0x00000d00


	//----- nvinfo : EIATTR_CRS_STACK_SIZE
	.align		4
.L_35:
        /*0084*/ 	.byte	0x04, 0x1e
        /*0086*/ 	.short	(.L_37 - .L_36)
.L_36:
        /*0088*/ 	.word	0x00000000


	//----- nvinfo : EIATTR_CBANK_PARAM_SIZE
	.align		4
.L_37:
        /*008c*/ 	.byte	0x03, 0x19
        /*008e*/ 	.short	0x0020


	//----- nvinfo : EIATTR_PARAM_CBANK
	.align		4
        /*0090*/ 	.byte	0x04, 0x0a
        /*0092*/ 	.short	(.L_39 - .L_38)
	.align		4
.L_38:
        /*0094*/ 	.word	index@(.nv.constant0._Z15box_blur_kernelPfS_iiif)
        /*0098*/ 	.short	0x0380
        /*009a*/ 	.short	0x0020


	//----- nvinfo : EIATTR_SW_WAR
	.align		4
.L_39:
        /*009c*/ 	.byte	0x04, 0x36
        /*009e*/ 	.short	(.L_41 - .L_40)
.L_40:
        /*00a0*/ 	.word	0x00000008
.L_41:


//--------------------- .nv.info._Z17yuv_to_rgb_kernelPfPKfS1_S1_i --------------------------
	.section	.nv.info._Z17yuv_to_rgb_kernelPfPKfS1_S1_i,"",@"SHT_CUDA_INFO"
	.sectionflags	@""
	.align	4


	//----- nvinfo : EIATTR_CUDA_API_VERSION
	.align		4
        /*0000*/ 	.byte	0x04, 0x37
        /*0002*/ 	.short	(.L_43 - .L_42)
.L_42:
        /*0004*/ 	.word	0x00000082


	//----- nvinfo : EIATTR_KPARAM_INFO
	.align		4
.L_43:
        /*0008*/ 	.byte	0x04, 0x17
        /*000a*/ 	.short	(.L_45 - .L_44)
.L_44:
        /*000c*/ 	.word	0x00000000
        /*0010*/ 	.short	0x0004
        /*0012*/ 	.short	0x0020
        /*0014*/ 	.byte	0x00, 0xf0, 0x11, 0x00


	//----- nvinfo : EIATTR_KPARAM_INFO
	.align		4
.L_45:
        /*0018*/ 	.byte	0x04, 0x17
        /*001a*/ 	.short	(.L_47 - .L_46)
.L_46:
        /*001c*/ 	.word	0x00000000
        /*0020*/ 	.short	0x0003
        /*0022*/ 	.short	0x0018
        /*0024*/ 	.byte	0x00, 0xf5, 0x21, 0x00


	//----- nvinfo : EIATTR_KPARAM_INFO
	.align		4
.L_47:
        /*0028*/ 	.byte	0x04, 0x17
        /*002a*/ 	.short	(.L_49 - .L_48)
.L_48:
        /*002c*/ 	.word	0x00000000
        /*0030*/ 	.short	0x0002
        /*0032*/ 	.short	0x0010
        /*0034*/ 	.byte	0x00, 0xf5, 0x21, 0x00


	//----- nvinfo : EIATTR_KPARAM_INFO
	.align		4
.L_49:
        /*0038*/ 	.byte	0x04, 0x17
        /*003a*/ 	.short	(.L_51 - .L_50)
.L_50:
        /*003c*/ 	.word	0x00000000
        /*0040*/ 	.short	0x0001
        /*0042*/ 	.short	0x0008
        /*0044*/ 	.byte	0x00, 0xf5, 0x21, 0x00


	//----- nvinfo : EIATTR_KPARAM_INFO
	.align		4
.L_51:
        /*0048*/ 	.byte	0x04, 0x17
        /*004a*/ 	.short	(.L_53 - .L_52)
.L_52:
        /*004c*/ 	.word	0x00000000
        /*0050*/ 	.short	0x0000
        /*0052*/ 	.short	0x0000
        /*0054*/ 	.byte	0x00, 0xf5, 0x21, 0x00


	//----- nvinfo : EIATTR_SPARSE_MMA_MASK
	.align		4
.L_53:
        /*0058*/ 	.byte	0x03, 0x50
        /*005a*/ 	.short	0x0000


	//----- nvinfo : EIATTR_MAXREG_COUNT
	.align		4
        /*005c*/ 	.byte	0x03, 0x1b
        /*005e*/ 	.short	0x00ff


	//----- nvinfo : EIATTR_MERCURY_ISA_VERSION
	.align		4
        /*0060*/ 	.byte	0x03, 0x5f
        /*0062*/ 	.short	0x0101


	//----- nvinfo : EIATTR_VRC_CTA_INIT_COUNT
	.align		4
        /*0064*/ 	.byte	0x02, 0x4a
	.zero		1
	.zero		1


	//----- nvinfo : EIATTR_EXIT_INSTR_OFFSETS
	.align		4
        /*0068*/ 	.byte	0x04, 0x1c
        /*006a*/ 	.short	(.L_55 - .L_54)


	//   ....[0]....
.L_54:
        /*006c*/ 	.word	0x00000070


	//   ....[1]....
        /*0070*/ 	.word	0x00000270


	//----- nvinfo : EIATTR_CBANK_PARAM_SIZE
	.align		4
.L_55:
        /*0074*/ 	.byte	0x03, 0x19
        /*0076*/ 	.short	0x0024


	//----- nvinfo : EIATTR_PARAM_CBANK
	.align		4
        /*0078*/ 	.byte	0x04, 0x0a
        /*007a*/ 	.short	(.L_57 - .L_56)
	.align		4
.L_56:
        /*007c*/ 	.word	index@(.nv.constant0._Z17yuv_to_rgb_kernelPfPKfS1_S1_i)
        /*0080*/ 	.short	0x0380
        /*0082*/ 	.short	0x0024


	//----- nvinfo : EIATTR_SW_WAR
	.align		4
.L_57:
        /*0084*/ 	.byte	0x04, 0x36
        /*0086*/ 	.short	(.L_59 - .L_58)
.L_58:
        /*0088*/ 	.word	0x00000008
.L_59:


//--------------------- .nv.info._Z17rgb_to_yuv_kernelPKfPfS1_S1_i --------------------------
	.section	.nv.info._Z17rgb_to_yuv_kernelPKfPfS1_S1_i,"",@"SHT_CUDA_INFO"
	.sectionflags	@""
	.align	4


	//----- nvinfo : EIATTR_CUDA_API_VERSION
	.align		4
        /*0000*/ 	.byte	0x04, 0x37
        /*0002*/ 	.short	(.L_61 - .L_60)
.L_60:
        /*0004*/ 	.word	0x00000082


	//----- nvinfo : EIATTR_KPARAM_INFO
	.align		4
.L_61:
        /*0008*/ 	.byte	0x04, 0x17
        /*000a*/ 	.short	(.L_63 - .L_62)
.L_62:
        /*000c*/ 	.word	0x00000000
        /*0010*/ 	.short	0x0004
        /*0012*/ 	.short	0x0020
        /*0014*/ 	.byte	0x00, 0xf0, 0x11, 0x00


	//----- nvinfo : EIATTR_KPARAM_INFO
	.align		4
.L_63:
        /*0018*/ 	.byte	0x04, 0x17
        /*001a*/ 	.short	(.L_65 - .L_64)
.L_64:
        /*001c*/ 	.word	0x00000000
        /*0020*/ 	.short	0x0003
        /*0022*/ 	.short	0x0018
        /*0024*/ 	.byte	0x00, 0xf5, 0x21, 0x00


	//----- nvinfo : EIATTR_KPARAM_INFO
	.align		4
.L_65:
        /*0028*/ 	.byte	0x04, 0x17
        /*002a*/ 	.short	(.L_67 - .L_66)
.L_66:
        /*002c*/ 	.word	0x00000000
        /*0030*/ 	.short	0x0002
        /*0032*/ 	.short	0x0010
        /*0034*/ 	.byte	0x00, 0xf5, 0x21, 0x00


	//----- nvinfo : EIATTR_KPARAM_INFO
	.align		4
.L_67:
        /*0038*/ 	.byte	0x04, 0x17
        /*003a*/ 	.short	(.L_69 - .L_68)
.L_68:
        /*003c*/ 	.word	0x00000000
        /*0040*/ 	.short	0x0001
        /*0042*/ 	.short	0x0008
        /*0044*/ 	.byte	0x00, 0xf5, 0x21, 0x00


	//----- nvinfo : EIATTR_KPARAM_INFO
	.align		4
.L_69:
        /*0048*/ 	.byte	0x04, 0x17
        /*004a*/ 	.short	(.L_71 - .L_70)
.L_70:
        /*004c*/ 	.word	0x00000000
        /*0050*/ 	.short	0x0000
        /*0052*/ 	.short	0x0000
        /*0054*/ 	.byte	0x00, 0xf5, 0x21, 0x00


	//----- nvinfo : EIATTR_SPARSE_MMA_MASK
	.align		4
.L_71:
        /*0058*/ 	.byte	0x03, 0x50
        /*005a*/ 	.short	0x0000


	//----- nvinfo : EIATTR_MAXREG_COUNT
	.align		4
        /*005c*/ 	.byte	0x03, 0x1b
        /*005e*/ 	.short	0x00ff


	//----- nvinfo : EIATTR_MERCURY_ISA_VERSION
	.align		4
        /*0060*/ 	.byte	0x03, 0x5f
        /*0062*/ 	.short	0x0101


	//----- nvinfo : EIATTR_VRC_CTA_INIT_COUNT
	.align		4
        /*0064*/ 	.byte	0x02, 0x4a
	.zero		1
	.zero		1


	//----- nvinfo : EIATTR_EXIT_INSTR_OFFSETS
	.align		4
        /*0068*/ 	.byte	0x04, 0x1c
        /*006a*/ 	.short	(.L_73 - .L_72)


	//   ....[0]....
.L_72:
        /*006c*/ 	.word	0x00000070


	//   ....[1]....
        /*0070*/ 	.word	0x00000210


	//----- nvinfo : EIATTR_CBANK_PARAM_SIZE
	.align		4
.L_73:
        /*0074*/ 	.byte	0x03, 0x19
        /*0076*/ 	.short	0x0024


	//----- nvinfo : EIATTR_PARAM_CBANK
	.align		4
        /*0078*/ 	.byte	0x04, 0x0a
        /*007a*/ 	.short	(.L_75 - .L_74)
	.align		4
.L_74:
        /*007c*/ 	.word	index@(.nv.constant0._Z17rgb_to_yuv_kernelPKfPfS1_S1_i)
        /*0080*/ 	.short	0x0380
        /*0082*/ 	.short	0x0024


	//----- nvinfo : EIATTR_SW_WAR
	.align		4
.L_75:
        /*0084*/ 	.byte	0x04, 0x36
        /*0086*/ 	.short	(.L_77 - .L_76)
.L_76:
        /*0088*/ 	.word	0x00000008
.L_77:


//--------------------- .nv.callgraph             --------------------------
	.section	.nv.callgraph,"",@"SHT_CUDA_CALLGRAPH"
	.align	4
	.sectionentsize	8
	.align		4
        /*0000*/ 	.word	0x00000000
	.align		4
        /*0004*/ 	.word	0xffffffff
	.align		4
        /*0008*/ 	.word	0x00000000
	.align		4
        /*000c*/ 	.word	0xfffffffe
	.align		4
        /*0010*/ 	.word	0x00000000
	.align		4
        /*0014*/ 	.word	0xfffffffd
	.align		4
        /*0018*/ 	.word	0x00000000
	.align		4
        /*001c*/ 	.word	0xfffffffc


//--------------------- .text._Z15box_blur_kernelPfS_iiif --------------------------
	.section	.text._Z15box_blur_kernelPfS_iiif,"ax",@progbits
	.align	128
        .global         _Z15box_blur_kernelPfS_iiif
        .type           _Z15box_blur_kernelPfS_iiif,@function
        .size           _Z15box_blur_kernelPfS_iiif,(.L_x_24 - _Z15box_blur_kernelPfS_iiif)
        .other          _Z15box_blur_kernelPfS_iiif,@"STO_CUDA_ENTRY STV_DEFAULT"
_Z15box_blur_kernelPfS_iiif:
.text._Z15box_blur_kernelPfS_iiif:
[----:B------:R-:W-:Y:S01]  /*0000*/  LDC R1, c[0x0][0x37c] ;  /* 0x0000df00ff017b82 */ /* 0x000fe20000000800 */
[----:B------:R-:W0:Y:S07]  /*0010*/  S2R R3, SR_TID.Y ;  /* 0x0000000000037919 */ /* 0x000e2e0000002200 */
[----:B------:R-:W1:Y:S01]  /*0020*/  LDC R5, c[0x0][0x360] ;  /* 0x0000d800ff057b82 */ /* 0x000e620000000800 */
[----:B------:R-:W2:Y:S01]  /*0030*/  LDCU.64 UR12, c[0x0][0x390] ;  /* 0x00007200ff0c77ac */ /* 0x000ea20008000a00 */
[----:B------:R-:W1:Y:S06]  /*0040*/  S2R R0, SR_TID.X ;  /* 0x0000000000007919 */ /* 0x000e6c0000002100 */
[----:B------:R-:W0:Y:S08]  /*0050*/  S2UR UR5, SR_CTAID.Y ;  /* 0x00000000000579c3 */ /* 0x000e300000002600 */
[----:B------:R-:W0:Y:S08]  /*0060*/  LDC R2, c[0x0][0x364] ;  /* 0x0000d900ff027b82 */ /* 0x000e300000000800 */
[----:B------:R-:W1:Y:S01]  /*0070*/  S2UR UR4, SR_CTAID.X ;  /* 0x00000000000479c3 */ /* 0x000e620000002500 */
[----:B0-----:R-:W-:-:S05]  /*0080*/  IMAD R2, R2, UR5, R3 ;  /* 0x0000000502027c24 */ /* 0x001fca000f8e0203 */
[----:B--2---:R-:W-:Y:S01]  /*0090*/  ISETP.GE.AND P0, PT, R2, UR13, PT ;  /* 0x0000000d02007c0c */ /* 0x004fe2000bf06270 */
[----:B-1----:R-:W-:-:S05]  /*00a0*/  IMAD R5, R5, UR4, R0 ;  /* 0x0000000405057c24 */ /* 0x002fca000f8e0200 */
[----:B------:R-:W-:-:S13]  /*00b0*/  ISETP.GE.OR P0, PT, R5, UR12, P0 ;  /* 0x0000000c05007c0c */ /* 0x000fda0008706670 */
[----:B------:R-:W-:Y:S05]  /*00c0*/  @P0 EXIT ;  /* 0x000000000000094d */ /* 0x000fea0003800000 */
[----:B------:R-:W0:Y:S01]  /*00d0*/  LDCU UR7, c[0x0][0x398] ;  /* 0x00007300ff0777ac */ /* 0x000e220008000800 */
[----:B------:R-:W-:Y:S02]  /*00e0*/  IMAD.MOV.U32 R3, RZ, RZ, RZ ;  /* 0x000000ffff037224 */ /* 0x000fe400078e00ff */
[----:B------:R-:W-:Y:S01]  /*00f0*/  IMAD.MOV.U32 R4, RZ, RZ, RZ ;  /* 0x000000ffff047224 */ /* 0x000fe200078e00ff */
[----:B------:R-:W1:Y:S01]  /*0100*/  LDCU.64 UR10, c[0x0][0x358] ;  /* 0x00006b00ff0a77ac */ /* 0x000e620008000a00 */
[----:B0-----:R-:W-:-:S09]  /*0110*/  UISETP.GE.AND UP0, UPT, UR7, URZ, UPT ;  /* 0x000000ff0700728c */ /* 0x001fd2000bf06270 */
[----:B-1----:R-:W-:Y:S05]  /*0120*/  BRA.U !UP0, `(.L_x_0) ;  /* 0x0000000908907547 */ /* 0x002fea000b800000 */
[----:B------:R-:W-:Y:S02]  /*0130*/  USHF.L.U32 UR4, UR7, 0x1, URZ ;  /* 0x0000000107047899 */ /* 0x000fe400080006ff */
[----:B------:R-:W-:Y:S01]  /*0140*/  VIADD R4, R5, -UR7 ;  /* 0x8000000705047c36 */ /* 0x000fe20008000000 */
[----:B------:R-:W-:Y:S01]  /*0150*/  UIADD3 UR8, UPT, UPT, -UR7, URZ, URZ ;  /* 0x000000ff07087290 */ /* 0x000fe2000fffe1ff */
[----:B------:R-:W-:Y:S01]  /*0160*/  IMAD.MOV.U32 R3, RZ, RZ, RZ ;  /* 0x000000ffff037224 */ /* 0x000fe200078e00ff */
[----:B------:R-:W-:Y:S01]  /*0170*/  ULOP3.LUT UR6, UR4, 0xfffffff8, URZ, 0xc0, !UPT ;  /* 0xfffffff804067892 */ /* 0x000fe2000f8ec0ff */
[----:B------:R-:W-:Y:S01]  /*0180*/  IMAD.MOV.U32 R0, RZ, RZ, RZ ;  /* 0x000000ffff007224 */ /* 0x000fe200078e00ff */
[----:B------:R-:W-:Y:S02]  /*0190*/  ULOP3.LUT UR4, UR4, 0x6, URZ, 0xc0, !UPT ;  /* 0x0000000604047892 */ /* 0x000fe4000f8ec0ff */
[----:B------:R-:W-:Y:S02]  /*01a0*/  UIADD3 UR5, UPT, UPT, -UR7, 0x3, URZ ;  /* 0x0000000307057890 */ /* 0x000fe4000fffe1ff */
[----:B------:R-:W-:-:S02]  /*01b0*/  UISETP.GE.U32.AND UP1, UPT, UR4, 0x3, UPT ;  /* 0x000000030400788c */ /* 0x000fc4000bf26070 */
[----:B------:R-:W-:Y:S01]  /*01c0*/  UIADD3 UR9, UPT, UPT, -UR6, URZ, URZ ;  /* 0x000000ff06097290 */ /* 0x000fe2000fffe1ff */
[----:B------:R-:W-:-:S11]  /*01d0*/  UMOV UR4, UR8 ;  /* 0x0000000800047c82 */ /* 0x000fd60008000000 */
.L_x_7:
[----:B------:R-:W0:Y:S01]  /*01e0*/  LDCU UR7, c[0x0][0x398] ;  /* 0x00007300ff0777ac */ /* 0x000e220008000800 */
[----:B------:R-:W-:Y:S01]  /*01f0*/  VIADD R11, R2, UR4 ;  /* 0x00000004020b7c36 */ /* 0x000fe20008000000 */
[----:B------:R-:W1:Y:S01]  /*0200*/  LDCU UR12, c[0x0][0x394] ;  /* 0x00007280ff0c77ac */ /* 0x000e620008000800 */
[----:B------:R-:W-:Y:S01]  /*0210*/  UMOV UR6, UR4 ;  /* 0x0000000400067c82 */ /* 0x000fe20008000000 */
[----:B------:R-:W-:Y:S02]  /*0220*/  UIADD3 UR4, UPT, UPT, UR4, 0x1, URZ ;  /* 0x0000000104047890 */ /* 0x000fe4000fffe0ff */
[----:B0-----:R-:W-:Y:S02]  /*0230*/  UISETP.GE.U32.AND UP2, UPT, UR7, 0x4, UPT ;  /* 0x000000040700788c */ /* 0x001fe4000bf46070 */
[----:B------:R-:W-:Y:S01]  /*0240*/  UISETP.NE.AND UP0, UPT, UR6, UR7, UPT ;  /* 0x000000070600728c */ /* 0x000fe2000bf05270 */
[----:B-1----:R-:W-:Y:S02]  /*0250*/  ISETP.GE.AND P0, PT, R11, UR12, PT ;  /* 0x0000000c0b007c0c */ /* 0x002fe4000bf06270 */
[----:B------:R-:W-:-:S02]  /*0260*/  UMOV UR6, UR8 ;  /* 0x0000000800067c82 */ /* 0x000fc40008000000 */
[----:B------:R-:W-:Y:S02]  /*0270*/  ISETP.GT.AND P0, PT, R11, -0x1, !P0 ;  /* 0xffffffff0b00780c */ /* 0x000fe40004704270 */
[----:B------:R-:W-:Y:S11]  /*0280*/  BRA.U !UP2, `(.L_x_1) ;  /* 0x000000050a187547 */ /* 0x000ff6000b800000 */
[----:B------:R-:W0:Y:S01]  /*0290*/  LDC.64 R6, c[0x0][0x388] ;  /* 0x0000e200ff067b82 */ /* 0x000e220000000a00 */
[----:B------:R-:W1:Y:S01]  /*02a0*/  LDCU UR6, c[0x0][0x390] ;  /* 0x00007200ff0677ac */ /* 0x000e620008000800 */
[--C-:B------:R-:W-:Y:S01]  /*02b0*/  IMAD.MOV.U32 R10, RZ, RZ, R4.reuse ;  /* 0x000000ffff0a7224 */ /* 0x100fe200078e0004 */
[----:B------:R-:W2:Y:S01]  /*02c0*/  LDCU UR12, c[0x0][0x390] ;  /* 0x00007200ff0c77ac */ /* 0x000ea20008000800 */
[----:B------:R-:W-:Y:S01]  /*02d0*/  UMOV UR7, UR5 ;  /* 0x0000000500077c82 */ /* 0x000fe20008000000 */
[----:B-1----:R-:W-:Y:S01]  /*02e0*/  IMAD R13, R11, UR6, R4 ;  /* 0x000000060b0d7c24 */ /* 0x002fe2000f8e0204 */
[----:B------:R-:W-:-:S06]  /*02f0*/  UMOV UR6, UR9 ;  /* 0x0000000900067c82 */ /* 0x000fcc0008000000 */
.L_x_2:
[C---:B--2---:R-:W-:Y:S01]  /*0300*/  ISETP.GE.AND P6, PT, R10.reuse, UR12, PT ;  /* 0x0000000c0a007c0c */ /* 0x044fe2000bfc6270 */
[C---:B------:R-:W-:Y:S02]  /*0310*/  VIADD R12, R10.reuse, 0x1 ;  /* 0x000000010a0c7836 */ /* 0x040fe40000000000 */
[----:B0-----:R-:W-:Y:S01]  /*0320*/  IMAD.WIDE R8, R13, 0x4, R6 ;  /* 0x000000040d087825 */ /* 0x001fe200078e0206 */
[----:B------:R-:W-:Y:S02]  /*0330*/  ISETP.GT.AND P6, PT, R10, -0x1, !P6 ;  /* 0xffffffff0a00780c */ /* 0x000fe400077c4270 */
[C---:B------:R-:W-:Y:S02]  /*0340*/  ISETP.GE.AND P2, PT, R12.reuse, UR12, PT ;  /* 0x0000000c0c007c0c */ /* 0x040fe4000bf46270 */
[----:B------:R-:W-:Y:S02]  /*0350*/  PLOP3.LUT P6, PT, P6, P0, PT, 0x80, 0x8 ;  /* 0x000000000008781c */ /* 0x000fe400037c1070 */
[----:B------:R-:W-:-:S04]  /*0360*/  ISETP.GT.AND P2, PT, R12, -0x1, !P2 ;  /* 0xffffffff0c00780c */ /* 0x000fc80005744270 */
[----:B------:R-:W-:-:S07]  /*0370*/  PLOP3.LUT P2, PT, P2, P0, PT, 0x80, 0x8 ;  /* 0x000000000008781c */ /* 0x000fce0001741070 */
[----:B------:R-:W2:Y:S06]  /*0380*/  @P6 LDG.E R12, desc[UR10][R8.64] ;  /* 0x0000000a080c6981 */ /* 0x000eac000c1e1900 */
[----:B------:R-:W3:Y:S01]  /*0390*/  @P2 LDG.E R14, desc[UR10][R8.64+0x4] ;  /* 0x0000040a080e2981 */ /* 0x000ee2000c1e1900 */
[C---:B------:R-:W-:Y:S02]  /*03a0*/  VIADD R15, R10.reuse, 0x2 ;  /* 0x000000020a0f7836 */ /* 0x040fe40000000000 */
[----:B------:R-:W-:Y:S02]  /*03b0*/  VIADD R16, R10, 0x3 ;  /* 0x000000030a107836 */ /* 0x000fe40000000000 */
[----:B------:R-:W-:Y:S01]  /*03c0*/  @P6 VIADD R0, R0, 0x1 ;  /* 0x0000000100006836 */ /* 0x000fe20000000000 */
[----:B------:R-:W-:-:S02]  /*03d0*/  ISETP.GE.AND P1, PT, R15, UR12, PT ;  /* 0x0000000c0f007c0c */ /* 0x000fc4000bf26270 */
[----:B------:R-:W-:Y:S01]  /*03e0*/  ISETP.GE.AND P4, PT, R16, UR12, PT ;  /* 0x0000000c10007c0c */ /* 0x000fe2000bf86270 */
[----:B------:R-:W-:Y:S01]  /*03f0*/  @P2 VIADD R0, R0, 0x1 ;  /* 0x0000000100002836 */ /* 0x000fe20000000000 */
[----:B------:R-:W-:Y:S01]  /*0400*/  ISETP.GT.AND P1, PT, R15, -0x1, !P1 ;  /* 0xffffffff0f00780c */ /* 0x000fe20004f24270 */
[----:B------:R-:W-:Y:S01]  /*0410*/  VIADD R15, R10, 0x4 ;  /* 0x000000040a0f7836 */ /* 0x000fe20000000000 */
[----:B------:R-:W-:Y:S02]  /*0420*/  ISETP.GT.AND P4, PT, R16, -0x1, !P4 ;  /* 0xffffffff1000780c */ /* 0x000fe40006784270 */
[----:B------:R-:W-:Y:S02]  /*0430*/  IADD3 R16, PT, PT, R10, 0x5, RZ ;  /* 0x000000050a107810 */ /* 0x000fe40007ffe0ff */
[----:B------:R-:W-:Y:S02]  /*0440*/  ISETP.GE.AND P3, PT, R15, UR12, PT ;  /* 0x0000000c0f007c0c */ /* 0x000fe4000bf66270 */
[----:B------:R-:W-:-:S02]  /*0450*/  PLOP3.LUT P1, PT, P1, P0, PT, 0x80, 0x8 ;  /* 0x000000000008781c */ /* 0x000fc40000f21070 */
[----:B------:R-:W-:Y:S02]  /*0460*/  ISETP.GE.AND P5, PT, R16, UR12, PT ;  /* 0x0000000c10007c0c */ /* 0x000fe4000bfa6270 */
[----:B------:R-:W-:Y:S01]  /*0470*/  ISETP.GT.AND P3, PT, R15, -0x1, !P3 ;  /* 0xffffffff0f00780c */ /* 0x000fe20005f64270 */
[----:B------:R-:W-:Y:S01]  /*0480*/  VIADD R15, R10, 0x7 ;  /* 0x000000070a0f7836 */ /* 0x000fe20000000000 */
[----:B------:R-:W-:Y:S02]  /*0490*/  PLOP3.LUT P4, PT, P4, P0, PT, 0x80, 0x8 ;  /* 0x000000000008781c */ /* 0x000fe40002781070 */
[----:B------:R-:W-:Y:S02]  /*04a0*/  ISETP.GT.AND P5, PT, R16, -0x1, !P5 ;  /* 0xffffffff1000780c */ /* 0x000fe40006fa4270 */
[----:B------:R-:W-:Y:S02]  /*04b0*/  PLOP3.LUT P3, PT, P3, P0, PT, 0x80, 0x8 ;  /* 0x000000000008781c */ /* 0x000fe40001f61070 */
[----:B------:R-:W-:-:S11]  /*04c0*/  PLOP3.LUT P5, PT, P5, P0, PT, 0x80, 0x8 ;  /* 0x000000000008781c */ /* 0x000fd60002fa1070 */
[----:B------:R-:W4:Y:S04]  /*04d0*/  @P3 LDG.E R16, desc[UR10][R8.64+0x10] ;  /* 0x0000100a08103981 */ /* 0x000f28000c1e1900 */
[----:B------:R-:W5:Y:S01]  /*04e0*/  @P5 LDG.E R18, desc[UR10][R8.64+0x14] ;  /* 0x0000140a08125981 */ /* 0x000f62000c1e1900 */
[----:B--2---:R-:W-:Y:S01]  /*04f0*/  @P6 FADD R3, R3, R12 ;  /* 0x0000000c03036221 */ /* 0x004fe20000000000 */
[----:B------:R-:W-:-:S05]  /*0500*/  VIADD R12, R10, 0x6 ;  /* 0x000000060a0c7836 */ /* 0x000fca0000000000 */
[C---:B------:R-:W-:Y:S01]  /*0510*/  ISETP.GE.AND P6, PT, R12.reuse, UR12, PT ;  /* 0x0000000c0c007c0c */ /* 0x040fe2000bfc6270 */
[----:B---3--:R-:W-:Y:S01]  /*0520*/  @P2 FADD R3, R3, R14 ;  /* 0x0000000e03032221 */ /* 0x008fe20000000000 */
[----:B------:R-:W-:Y:S01]  /*0530*/  ISETP.GE.AND P2, PT, R15, UR12, PT ;  /* 0x0000000c0f007c0c */ /* 0x000fe2000bf46270 */
[----:B------:R-:W2:Y:S01]  /*0540*/  @P4 LDG.E R14, desc[UR10][R8.64+0xc] ;  /* 0x00000c0a080e4981 */ /* 0x000ea2000c1e1900 */
[----:B------:R-:W-:-:S03]  /*0550*/  ISETP.GT.AND P6, PT, R12, -0x1, !P6 ;  /* 0xffffffff0c00780c */ /* 0x000fc600077c4270 */
[----:B------:R-:W3:Y:S01]  /*0560*/  @P1 LDG.E R12, desc[UR10][R8.64+0x8] ;  /* 0x0000080a080c1981 */ /* 0x000ee2000c1e1900 */
[----:B------:R-:W-:Y:S02]  /*0570*/  ISETP.GT.AND P2, PT, R15, -0x1, !P2 ;  /* 0xffffffff0f00780c */ /* 0x000fe40005744270 */
[----:B------:R-:W-:Y:S02]  /*0580*/  PLOP3.LUT P6, PT, P6, P0, PT, 0x80, 0x8 ;  /* 0x000000000008781c */ /* 0x000fe400037c1070 */
[----:B------:R-:W-:-:S11]  /*0590*/  PLOP3.LUT P2, PT, P2, P0, PT, 0x80, 0x8 ;  /* 0x000000000008781c */ /* 0x000fd60001741070 */
[----:B------:R-:W5:Y:S04]  /*05a0*/  @P6 LDG.E R20, desc[UR10][R8.64+0x18] ;  /* 0x0000180a08146981 */ /* 0x000f68000c1e1900 */
[----:B------:R-:W5:Y:S01]  /*05b0*/  @P2 LDG.E R22, desc[UR10][R8.64+0x1c] ;  /* 0x00001c0a08162981 */ /* 0x000f62000c1e1900 */
[----:B------:R-:W-:Y:S01]  /*05c0*/  @P1 VIADD R0, R0, 0x1 ;  /* 0x0000000100001836 */ /* 0x000fe20000000000 */
[----:B------:R-:W-:-:S03]  /*05d0*/  UIADD3 UR6, UPT, UPT, UR6, 0x8, URZ ;  /* 0x0000000806067890 */ /* 0x000fc6000fffe0ff */
[----:B------:R-:W-:Y:S01]  /*05e0*/  @P4 VIADD R0, R0, 0x1 ;  /* 0x0000000100004836 */ /* 0x000fe20000000000 */
[----:B------:R-:W-:-:S03]  /*05f0*/  UISETP.NE.AND UP2, UPT, UR6, URZ, UPT ;  /* 0x000000ff0600728c */ /* 0x000fc6000bf45270 */
[----:B------:R-:W-:-:S04]  /*0600*/  @P3 VIADD R0, R0, 0x1 ;  /* 0x0000000100003836 */ /* 0x000fc80000000000 */
[----:B------:R-:W-:-:S04]  /*0610*/  @P5 VIADD R0, R0, 0x1 ;  /* 0x0000000100005836 */ /* 0x000fc80000000000 */
[----:B------:R-:W-:Y:S01]  /*0620*/  @P6 VIADD R0, R0, 0x1 ;  /* 0x0000000100006836 */ /* 0x000fe20000000000 */
[----:B------:R-:W-:Y:S01]  /*0630*/  IADD3 R13, PT, PT, R13, 0x8, RZ ;  /* 0x000000080d0d7810 */ /* 0x000fe20007ffe0ff */
[----:B------:R-:W-:Y:S02]  /*0640*/  VIADD R10, R10, 0x8 ;  /* 0x000000080a0a7836 */ /* 0x000fe40000000000 */
[----:B------:R-:W-:Y:S01]  /*0650*/  @P2 VIADD R0, R0, 0x1 ;  /* 0x0000000100002836 */ /* 0x000fe20000000000 */
[----:B------:R-:W-:Y:S01]  /*0660*/  UIADD3 UR7, UPT, UPT, UR7, 0x8, URZ ;  /* 0x0000000807077890 */ /* 0x000fe2000fffe0ff */
[----:B---3--:R-:W-:-:S04]  /*0670*/  @P1 FADD R3, R3, R12 ;  /* 0x0000000c03031221 */ /* 0x008fc80000000000 */
[----:B--2---:R-:W-:-:S04]  /*0680*/  @P4 FADD R3, R3, R14 ;  /* 0x0000000e03034221 */ /* 0x004fc80000000000 */
[----:B----4-:R-:W-:-:S04]  /*0690*/  @P3 FADD R3, R3, R16 ;  /* 0x0000001003033221 */ /* 0x010fc80000000000 */
[----:B-----5:R-:W-:-:S04]  /*06a0*/  @P5 FADD R3, R3, R18 ;  /* 0x0000001203035221 */ /* 0x020fc80000000000 */
[----:B------:R-:W-:-:S04]  /*06b0*/  @P6 FADD R3, R3, R20 ;  /* 0x0000001403036221 */ /* 0x000fc80000000000 */
[----:B------:R-:W-:Y:S01]  /*06c0*/  @P2 FADD R3, R3, R22 ;  /* 0x0000001603032221 */ /* 0x000fe20000000000 */
[----:B------:R-:W-:Y:S06]  /*06d0*/  BRA.U UP2, `(.L_x_2) ;  /* 0xfffffffd02087547 */ /* 0x000fec000b83ffff */
[----:B------:R-:W-:-:S12]  /*06e0*/  UIADD3 UR6, UPT, UPT, UR7, -0x3, URZ ;  /* 0xfffffffd07067890 */ /* 0x000fd8000fffe0ff */
.L_x_1:
[----:B------:R-:W0:Y:S01]  /*06f0*/  LDCU UR7, c[0x0][0x398] ;  /* 0x00007300ff0777ac */ /* 0x000e220008000800 */
[----:B------:R-:W1:Y:S01]  /*0700*/  LDCU UR12, c[0x0][0x390] ;  /* 0x00007200ff0c77ac */ /* 0x000e620008000800 */
[----:B0-----:R-:W-:Y:S01]  /*0710*/  ULOP3.LUT UP2, URZ, UR7, 0x1, URZ, 0xc0, !UPT ;  /* 0x0000000107ff7892 */ /* 0x001fe2000f84c0ff */
[----:B-1----:R-:W-:Y:S10]  /*0720*/  BRA.U !UP1, `(.L_x_3) ;  /* 0x0000000109847547 */ /* 0x002ff4000b800000 */
[----:B------:R-:W0:Y:S01]  /*0730*/  LDCU UR7, c[0x0][0x390] ;  /* 0x00007200ff0777ac */ /* 0x000e220008000800 */
[----:B------:R-:W1:Y:S01]  /*0740*/  LDC.64 R6, c[0x0][0x388] ;  /* 0x0000e200ff067b82 */ /* 0x000e620000000a00 */
[----:B------:R-:W-:-:S04]  /*0750*/  VIADD R8, R5, UR6 ;  /* 0x0000000605087c36 */ /* 0x000fc80008000000 */
[C---:B------:R-:W-:Y:S02]  /*0760*/  VIADD R9, R8.reuse, 0x1 ;  /* 0x0000000108097836 */ /* 0x040fe40000000000 */
[C---:B------:R-:W-:Y:S02]  /*0770*/  VIADD R10, R8.reuse, 0x2 ;  /* 0x00000002080a7836 */ /* 0x040fe40000000000 */
[C---:B------:R-:W-:Y:S01]  /*0780*/  VIADD R12, R8.reuse, 0x3 ;  /* 0x00000003080c7836 */ /* 0x040fe20000000000 */
[C---:B0-----:R-:W-:Y:S02]  /*0790*/  ISETP.GE.AND P1, PT, R8.reuse, UR7, PT ;  /* 0x0000000708007c0c */ /* 0x041fe4000bf26270 */
[----:B------:R-:W-:Y:S02]  /*07a0*/  ISETP.GE.AND P2, PT, R9, UR7, PT ;  /* 0x0000000709007c0c */ /* 0x000fe4000bf46270 */
[----:B------:R-:W-:Y:S02]  /*07b0*/  ISETP.GT.AND P1, PT, R8, -0x1, !P1 ;  /* 0xffffffff0800780c */ /* 0x000fe40004f24270 */
[----:B------:R-:W-:-:S02]  /*07c0*/  ISETP.GE.AND P3, PT, R10, UR7, PT ;  /* 0x000000070a007c0c */ /* 0x000fc4000bf66270 */
[----:B------:R-:W-:Y:S01]  /*07d0*/  ISETP.GT.AND P2, PT, R9, -0x1, !P2 ;  /* 0xffffffff0900780c */ /* 0x000fe20005744270 */
[----:B------:R-:W-:Y:S01]  /*07e0*/  IMAD R9, R11, UR7, R8 ;  /* 0x000000070b097c24 */ /* 0x000fe2000f8e0208 */
[----:B------:R-:W-:Y:S02]  /*07f0*/  PLOP3.LUT P1, PT, P1, P0, PT, 0x80, 0x8 ;  /* 0x000000000008781c */ /* 0x000fe40000f21070 */
[----:B------:R-:W-:Y:S01]  /*0800*/  ISETP.GT.AND P3, PT, R10, -0x1, !P3 ;  /* 0xffffffff0a00780c */ /* 0x000fe20005f64270 */
[----:B-1----:R-:W-:Y:S01]  /*0810*/  IMAD.WIDE R6, R9, 0x4, R6 ;  /* 0x0000000409067825 */ /* 0x002fe200078e0206 */
[C---:B------:R-:W-:Y:S02]  /*0820*/  ISETP.GE.AND P4, PT, R12.reuse, UR7, PT ;  /* 0x000000070c007c0c */ /* 0x040fe4000bf86270 */
[----:B------:R-:W-:Y:S02]  /*0830*/  PLOP3.LUT P2, PT, P2, P0, PT, 0x80, 0x8 ;  /* 0x000000000008781c */ /* 0x000fe40001741070 */
[----:B------:R-:W-:-:S02]  /*0840*/  ISETP.GT.AND P4, PT, R12, -0x1, !P4 ;  /* 0xffffffff0c00780c */ /* 0x000fc40006784270 */
[----:B------:R-:W-:Y:S02]  /*0850*/  PLOP3.LUT P3, PT, P3, P0, PT, 0x80, 0x8 ;  /* 0x000000000008781c */ /* 0x000fe40001f61070 */
[----:B------:R-:W-:Y:S01]  /*0860*/  PLOP3.LUT P4, PT, P4, P0, PT, 0x80, 0x8 ;  /* 0x000000000008781c */ /* 0x000fe20002781070 */
[----:B------:R-:W2:Y:S06]  /*0870*/  @P1 LDG.E R8, desc[UR10][R6.64] ;  /* 0x0000000a06081981 */ /* 0x000eac000c1e1900 */
[----:B------:R-:W3:Y:S04]  /*0880*/  @P2 LDG.E R10, desc[UR10][R6.64+0x4] ;  /* 0x0000040a060a2981 */ /* 0x000ee8000c1e1900 */
[----:B------:R-:W4:Y:S04]  /*0890*/  @P3 LDG.E R12, desc[UR10][R6.64+0x8] ;  /* 0x0000080a060c3981 */ /* 0x000f28000c1e1900 */
[----:B------:R-:W5:Y:S01]  /*08a0*/  @P4 LDG.E R14, desc[UR10][R6.64+0xc] ;  /* 0x00000c0a060e4981 */ /* 0x000f62000c1e1900 */
[----:B------:R-:W-:Y:S01]  /*08b0*/  @P1 VIADD R0, R0, 0x1 ;  /* 0x0000000100001836 */ /* 0x000fe20000000000 */
[----:B------:R-:W-:-:S03]  /*08c0*/  UIADD3 UR6, UPT, UPT, UR6, 0x4, URZ ;  /* 0x0000000406067890 */ /* 0x000fc6000fffe0ff */
[----:B------:R-:W-:-:S05]  /*08d0*/  @P2 VIADD R0, R0, 0x1 ;  /* 0x0000000100002836 */ /* 0x000fca0000000000 */
[----:B------:R-:W-:-:S05]  /*08e0*/  @P3 IADD3 R0, PT, PT, R0, 0x1, RZ ;  /* 0x0000000100003810 */ /* 0x000fca0007ffe0ff */
[----:B------:R-:W-:Y:S02]  /*08f0*/  @P4 VIADD R0, R0, 0x1 ;  /* 0x0000000100004836 */ /* 0x000fe40000000000 */
[----:B--2---:R-:W-:-:S04]  /*0900*/  @P1 FADD R3, R3, R8 ;  /* 0x0000000803031221 */ /* 0x004fc80000000000 */
[----:B---3--:R-:W-:-:S04]  /*0910*/  @P2 FADD R3, R3, R10 ;  /* 0x0000000a03032221 */ /* 0x008fc80000000000 */
[----:B----4-:R-:W-:-:S04]  /*0920*/  @P3 FADD R3, R3, R12 ;  /* 0x0000000c03033221 */ /* 0x010fc80000000000 */
[----:B-----5:R-:W-:-:S07]  /*0930*/  @P4 FADD R3, R3, R14 ;  /* 0x0000000e03034221 */ /* 0x020fce0000000000 */
.L_x_3:
[----:B------:R-:W-:Y:S05]  /*0940*/  BRA.U !UP2, `(.L_x_4) ;  /* 0x000000010a4c7547 */ /* 0x000fea000b800000 */
[----:B------:R-:W0:Y:S01]  /*0950*/  LDCU UR7, c[0x0][0x390] ;  /* 0x00007200ff0777ac */ /* 0x000e220008000800 */
[----:B------:R-:W1:Y:S01]  /*0960*/  LDC.64 R6, c[0x0][0x388] ;  /* 0x0000e200ff067b82 */ /* 0x000e620000000a00 */
[----:B------:R-:W-:-:S04]  /*0970*/  VIADD R8, R5, UR6 ;  /* 0x0000000605087c36 */ /* 0x000fc80008000000 */
[C---:B------:R-:W-:Y:S01]  /*0980*/  VIADD R9, R8.reuse, 0x1 ;  /* 0x0000000108097836 */ /* 0x040fe20000000000 */
[----:B0-----:R-:W-:-:S04]  /*0990*/  ISETP.GE.AND P1, PT, R8, UR7, PT ;  /* 0x0000000708007c0c */ /* 0x001fc8000bf26270 */
[C---:B------:R-:W-:Y:S02]  /*09a0*/  ISETP.GE.AND P2, PT, R9.reuse, UR7, PT ;  /* 0x0000000709007c0c */ /* 0x040fe4000bf46270 */
[----:B------:R-:W-:Y:S02]  /*09b0*/  ISETP.GT.AND P1, PT, R8, -0x1, !P1 ;  /* 0xffffffff0800780c */ /* 0x000fe40004f24270 */
[----:B------:R-:W-:Y:S01]  /*09c0*/  ISETP.GT.AND P2, PT, R9, -0x1, !P2 ;  /* 0xffffffff0900780c */ /* 0x000fe20005744270 */
[----:B------:R-:W-:Y:S01]  /*09d0*/  IMAD R9, R11, UR7, R8 ;  /* 0x000000070b097c24 */ /* 0x000fe2000f8e0208 */
[----:B------:R-:W-:Y:S02]  /*09e0*/  PLOP3.LUT P1, PT, P1, P0, PT, 0x80, 0x8 ;  /* 0x000000000008781c */ /* 0x000fe40000f21070 */
[----:B------:R-:W-:Y:S01]  /*09f0*/  PLOP3.LUT P2, PT, P2, P0, PT, 0x80, 0x8 ;  /* 0x000000000008781c */ /* 0x000fe20001741070 */
[----:B-1----:R-:W-:-:S10]  /*0a00*/  IMAD.WIDE R6, R9, 0x4, R6 ;  /* 0x0000000409067825 */ /* 0x002fd400078e0206 */
[----:B------:R-:W2:Y:S04]  /*0a10*/  @P1 LDG.E R8, desc[UR10][R6.64] ;  /* 0x0000000a06081981 */ /* 0x000ea8000c1e1900 */
[----:B------:R-:W3:Y:S01]  /*0a20*/  @P2 LDG.E R10, desc[UR10][R6.64+0x4] ;  /* 0x0000040a060a2981 */ /* 0x000ee2000c1e1900 */
[----:B------:R-:W-:Y:S01]  /*0a30*/  @P1 VIADD R0, R0, 0x1 ;  /* 0x0000000100001836 */ /* 0x000fe20000000000 */
[----:B------:R-:W-:-:S03]  /*0a40*/  UIADD3 UR6, UPT, UPT, UR6, 0x2, URZ ;  /* 0x0000000206067890 */ /* 0x000fc6000fffe0ff */
[----:B------:R-:W-:Y:S02]  /*0a50*/  @P2 VIADD R0, R0, 0x1 ;  /* 0x0000000100002836 */ /* 0x000fe40000000000 */
[----:B--2---:R-:W-:-:S04]  /*0a60*/  @P1 FADD R3, R3, R8 ;  /* 0x0000000803031221 */ /* 0x004fc80000000000 */
[----:B---3--:R-:W-:-:S07]  /*0a70*/  @P2 FADD R3, R3, R10 ;  /* 0x0000000a03032221 */ /* 0x008fce0000000000 */
.L_x_4:
[----:B------:R-:W-:Y:S01]  /*0a80*/  VIADD R8, R5, UR6 ;  /* 0x0000000605087c36 */ /* 0x000fe20008000000 */
[----:B------:R-:W-:Y:S04]  /*0a90*/  BSSY.RECONVERGENT B0, `(.L_x_5) ;  /* 0x000000b000007945 */ /* 0x000fe80003800200 */
[----:B------:R-:W-:-:S04]  /*0aa0*/  ISETP.GE.AND P1, PT, R8, UR12, PT ;  /* 0x0000000c08007c0c */ /* 0x000fc8000bf26270 */
[----:B------:R-:W-:-:S04]  /*0ab0*/  ISETP.GT.AND P1, PT, R8, -0x1, !P1 ;  /* 0xffffffff0800780c */ /* 0x000fc80004f24270 */
[----:B------:R-:W-:-:S13]  /*0ac0*/  PLOP3.LUT P1, PT, P1, P0, PT, 0x80, 0x8 ;  /* 0x000000000008781c */ /* 0x000fda0000f21070 */
[----:B------:R-:W-:Y:S05]  /*0ad0*/  @!P1 BRA `(.L_x_6) ;  /* 0x0000000000189947 */ /* 0x000fea0003800000 */
[----:B------:R-:W0:Y:S01]  /*0ae0*/  LDC.64 R6, c[0x0][0x388] ;  /* 0x0000e200ff067b82 */ /* 0x000e220000000a00 */
[----:B------:R-:W-:-:S04]  /*0af0*/  IMAD R11, R11, UR12, R8 ;  /* 0x0000000c0b0b7c24 */ /* 0x000fc8000f8e0208 */
[----:B0-----:R-:W-:-:S06]  /*0b00*/  IMAD.WIDE R6, R11, 0x4, R6 ;  /* 0x000000040b067825 */ /* 0x001fcc00078e0206 */
[----:B------:R-:W2:Y:S01]  /*0b10*/  LDG.E R6, desc[UR10][R6.64] ;  /* 0x0000000a06067981 */ /* 0x000ea2000c1e1900 */
[----:B------:R-:W-:Y:S02]  /*0b20*/  VIADD R0, R0, 0x1 ;  /* 0x0000000100007836 */ /* 0x000fe40000000000 */
[----:B--2---:R-:W-:-:S07]  /*0b30*/  FADD R3, R3, R6 ;  /* 0x0000000603037221 */ /* 0x004fce0000000000 */
.L_x_6:
[----:B------:R-:W-:Y:S05]  /*0b40*/  BSYNC.RECONVERGENT B0 ;  /* 0x0000000000007941 */ /* 0x000fea0003800200 */
.L_x_5:
[----:B------:R-:W-:Y:S05]  /*0b50*/  BRA.U UP0, `(.L_x_7) ;  /* 0xfffffff500a07547 */ /* 0x000fea000b83ffff */
[----:B------:R-:W-:-:S07]  /*0b60*/  I2FP.F32.S32 R4, R0 ;  /* 0x0000000000047245 */ /* 0x000fce0000201400 */
.L_x_0:
[----:B------:R-:W0:Y:S01]  /*0b70*/  MUFU.RCP R7, R4 ;  /* 0x0000000400077308 */ /* 0x000e220000001000 */
[----:B------:R-:W-:Y:S01]  /*0b80*/  BSSY.RECONVERGENT B0, `(.L_x_8) ;  /* 0x000000d000007945 */ /* 0x000fe20003800200 */
[----:B------:R-:W-:-:S06]  /*0b90*/  IMAD R2, R2, UR12, R5 ;  /* 0x0000000c02027c24 */ /* 0x000fcc000f8e0205 */
[----:B------:R-:W1:Y:S01]  /*0ba0*/  FCHK P0, R3, R4 ;  /* 0x0000000403007302 */ /* 0x000e620000000000 */
[----:B0-----:R-:W-:-:S04]  /*0bb0*/  FFMA R0, R7, -R4, 1 ;  /* 0x3f80000007007423 */ /* 0x001fc80000000804 */
[----:B------:R-:W-:-:S04]  /*0bc0*/  FFMA R0, R7, R0, R7 ;  /* 0x0000000007007223 */ /* 0x000fc80000000007 */
[----:B------:R-:W-:-:S04]  /*0bd0*/  FFMA R6, R0, R3, RZ ;  /* 0x0000000300067223 */ /* 0x000fc800000000ff */
[----:B------:R-:W-:-:S04]  /*0be0*/  FFMA R7, R6, -R4, R3 ;  /* 0x8000000406077223 */ /* 0x000fc80000000003 */
[----:B------:R-:W-:Y:S01]  /*0bf0*/  FFMA R0, R0, R7, R6 ;  /* 0x0000000700007223 */ /* 0x000fe20000000006 */
[----:B-1----:R-:W-:Y:S06]  /*0c00*/  @!P0 BRA `(.L_x_9) ;  /* 0x0000000000108947 */ /* 0x002fec0003800000 */
[----:B------:R-:W-:Y:S01]  /*0c10*/  IMAD.MOV.U32 R0, RZ, RZ, R3 ;  /* 0x000000ffff007224 */ /* 0x000fe200078e0003 */
[----:B------:R-:W-:Y:S02]  /*0c20*/  MOV R3, R4 ;  /* 0x0000000400037202 */ /* 0x000fe40000000f00 */
[----:B------:R-:W-:-:S07]  /*0c30*/  MOV R4, 0xc50 ;  /* 0x00000c5000047802 */ /* 0x000fce0000000f00 */
[----:B------:R-:W-:Y:S05]  /*0c40*/  CALL.REL.NOINC `($__internal_0_$__cuda_sm3x_div_rn_noftz_f32_slowpath) ;  /* 0x0000000000307944 */ /* 0x000fea0003c00000 */
.L_x_9:
[----:B------:R-:W-:Y:S05]  /*0c50*/  BSYNC.RECONVERGENT B0 ;  /* 0x0000000000007941 */ /* 0x000fea0003800200 */
.L_x_8:
[----:B------:R-:W0:Y:S08]  /*0c60*/  LDC.64 R4, c[0x0][0x388] ;  /* 0x0000e200ff047b82 */ /* 0x000e300000000a00 */
[----:B------:R-:W1:Y:S08]  /*0c70*/  LDC R8, c[0x0][0x39c] ;  /* 0x0000e700ff087b82 */ /* 0x000e700000000800 */
[----:B------:R-:W2:Y:S01]  /*0c80*/  LDC.64 R6, c[0x0][0x380] ;  /* 0x0000e000ff067b82 */ /* 0x000ea20000000a00 */
[----:B0-----:R-:W-:-:S06]  /*0c90*/  IMAD.WIDE R4, R2, 0x4, R4 ;  /* 0x0000000402047825 */ /* 0x001fcc00078e0204 */
[----:B------:R-:W3:Y:S01]  /*0ca0*/  LDG.E R4, desc[UR10][R4.64] ;  /* 0x0000000a04047981 */ /* 0x000ee2000c1e1900 */
[----:B-1----:R-:W-:-:S04]  /*0cb0*/  FADD R3, -R8, 1 ;  /* 0x3f80000008037421 */ /* 0x002fc80000000100 */
[----:B---3--:R-:W-:Y:S01]  /*0cc0*/  FMUL R9, R3, R4 ;  /* 0x0000000403097220 */ /* 0x008fe20000400000 */
[----:B--2---:R-:W-:-:S04]  /*0cd0*/  IMAD.WIDE R2, R2, 0x4, R6 ;  /* 0x0000000402027825 */ /* 0x004fc800078e0206 */
[----:B------:R-:W-:-:S05]  /*0ce0*/  FFMA R9, R0, R8, R9 ;  /* 0x0000000800097223 */ /* 0x000fca0000000009 */
[----:B------:R-:W-:Y:S01]  /*0cf0*/  STG.E desc[UR10][R2.64], R9 ;  /* 0x0000000902007986 */ /* 0x000fe2000c10190a */
[----:B------:R-:W-:Y:S05]  /*0d00*/  EXIT ;  /* 0x000000000000794d */ /* 0x000fea0003800000 */
        .weak           $__internal_0_$__cuda_sm3x_div_rn_noftz_f32_slowpath
        .type           $__internal_0_$__cuda_sm3x_div_rn_noftz_f32_slowpath,@function
        .size           $__internal_0_$__cuda_sm3x_div_rn_noftz_f32_slowpath,(.L_x_24 - $__internal_0_$__cuda_sm3x_div_rn_noftz_f32_slowpath)
$__internal_0_$__cuda_sm3x_div_rn_noftz_f32_slowpath:
[----:B------:R-:W-:Y:S01]  /*0d10*/  SHF.R.U32.HI R6, RZ, 0x17, R3 ;  /* 0x00000017ff067819 */ /* 0x000fe20000011603 */
[----:B------:R-:W-:Y:S01]  /*0d20*/  BSSY.RECONVERGENT B1, `(.L_x_10) ;  /* 0x0000062000017945 */ /* 0x000fe20003800200 */
[----:B------:R-:W-:Y:S02]  /*0d30*/  SHF.R.U32.HI R5, RZ, 0x17, R0 ;  /* 0x00000017ff057819 */ /* 0x000fe40000011600 */
[----:B------:R-:W-:Y:S02]  /*0d40*/  LOP3.LUT R10, R6, 0xff, RZ, 0xc0, !PT ;  /* 0x000000ff060a7812 */ /* 0x000fe400078ec0ff */
[----:B------:R-:W-:-:S03]  /*0d50*/  LOP3.LUT R8, R5, 0xff, RZ, 0xc0, !PT ;  /* 0x000000ff05087812 */ /* 0x000fc600078ec0ff */
[----:B------:R-:W-:Y:S02]  /*0d60*/  VIADD R7, R10, 0xffffffff ;  /* 0xffffffff0a077836 */ /* 0x000fe40000000000 */
[----:B------:R-:W-:-:S03]  /*0d70*/  VIADD R6, R8, 0xffffffff ;  /* 0xffffffff08067836 */ /* 0x000fc60000000000 */
[----:B------:R-:W-:-:S04]  /*0d80*/  ISETP.GT.U32.AND P0, PT, R7, 0xfd, PT ;  /* 0x000000fd0700780c */ /* 0x000fc80003f04070 */
[----:B------:R-:W-:-:S13]  /*0d90*/  ISETP.GT.U32.OR P0, PT, R6, 0xfd, P0 ;  /* 0x000000fd0600780c */ /* 0x000fda0000704470 */
[----:B------:R-:W-:Y:S01]  /*0da0*/  @!P0 IMAD.MOV.U32 R5, RZ, RZ, RZ ;  /* 0x000000ffff058224 */ /* 0x000fe200078e00ff */
[----:B------:R-:W-:Y:S06]  /*0db0*/  @!P0 BRA `(.L_x_11) ;  /* 0x00000000005c8947 */ /* 0x000fec0003800000 */
[----:B------:R-:W-:Y:S02]  /*0dc0*/  FSETP.GTU.FTZ.AND P0, PT, |R0|, +INF , PT ;  /* 0x7f8000000000780b */ /* 0x000fe40003f1c200 */
[----:B------:R-:W-:-:S04]  /*0dd0*/  FSETP.GTU.FTZ.AND P1, PT, |R3|, +INF , PT ;  /* 0x7f8000000300780b */ /* 0x000fc80003f3c200 */
[----:B------:R-:W-:-:S13]  /*0de0*/  PLOP3.LUT P0, PT, P0, P1, PT, 0xf8, 0x8f ;  /* 0x00000000008f781c */ /* 0x000fda0000703f70 */
[----:B------:R-:W-:Y:S05]  /*0df0*/  @P0 BRA `(.L_x_12) ;  /* 0x00000004004c0947 */ /* 0x000fea0003800000 */
[----:B------:R-:W-:-:S13]  /*0e00*/  LOP3.LUT P0, RZ, R3, 0x7fffffff, R0, 0xc8, !PT ;  /* 0x7fffffff03ff7812 */ /* 0x000fda000780c800 */
[----:B------:R-:W-:Y:S05]  /*0e10*/  @!P0 BRA `(.L_x_13) ;  /* 0x00000004003c8947 */ /* 0x000fea0003800000 */
[C---:B------:R-:W-:Y:S02]  /*0e20*/  FSETP.NEU.FTZ.AND P0, PT, |R0|.reuse, +INF , PT ;  /* 0x7f8000000000780b */ /* 0x040fe40003f1d200 */
[----:B------:R-:W-:Y:S02]  /*0e30*/  FSETP.NEU.FTZ.AND P2, PT, |R3|, +INF , PT ;  /* 0x7f8000000300780b */ /* 0x000fe40003f5d200 */
[----:B------:R-:W-:-:S11]  /*0e40*/  FSETP.NEU.FTZ.AND P1, PT, |R0|, +INF , PT ;  /* 0x7f8000000000780b */ /* 0x000fd60003f3d200 */
[----:B------:R-:W-:Y:S05]  /*0e50*/  @!P2 BRA !P0, `(.L_x_13) ;  /* 0x00000004002ca947 */ /* 0x000fea0004000000 */
[----:B------:R-:W-:-:S04]  /*0e60*/  LOP3.LUT P0, RZ, R0, 0x7fffffff, RZ, 0xc0, !PT ;  /* 0x7fffffff00ff7812 */ /* 0x000fc8000780c0ff */
[----:B------:R-:W-:-:S13]  /*0e70*/  PLOP3.LUT P0, PT, P2, P0, PT, 0x2f, 0xf2 ;  /* 0x0000000000f2781c */ /* 0x000fda0001700577 */
[----:B------:R-:W-:Y:S05]  /*0e80*/  @P0 BRA `(.L_x_14) ;  /* 0x0000000400180947 */ /* 0x000fea0003800000 */
[----:B------:R-:W-:-:S04]  /*0e90*/  LOP3.LUT P0, RZ, R3, 0x7fffffff, RZ, 0xc0, !PT ;  /* 0x7fffffff03ff7812 */ /* 0x000fc8000780c0ff */
[----:B------:R-:W-:-:S13]  /*0ea0*/  PLOP3.LUT P0, PT, P1, P0, PT, 0x2f, 0xf2 ;  /* 0x0000000000f2781c */ /* 0x000fda0000f00577 */
[----:B------:R-:W-:Y:S05]  /*0eb0*/  @P0 BRA `(.L_x_15) ;  /* 0x0000000400000947 */ /* 0x000fea0003800000 */
[----:B------:R-:W-:Y:S02]  /*0ec0*/  ISETP.GE.AND P0, PT, R6, RZ, PT ;  /* 0x000000ff0600720c */ /* 0x000fe40003f06270 */
[----:B------:R-:W-:-:S11]  /*0ed0*/  ISETP.GE.AND P1, PT, R7, RZ, PT ;  /* 0x000000ff0700720c */ /* 0x000fd60003f26270 */
[----:B------:R-:W-:Y:S02]  /*0ee0*/  @P0 IMAD.MOV.U32 R5, RZ, RZ, RZ ;  /* 0x000000ffff050224 */ /* 0x000fe400078e00ff */
[----:B------:R-:W-:Y:S01]  /*0ef0*/  @!P0 FFMA R0, R0, 1.84467440737095516160e+19, RZ ;  /* 0x5f80000000008823 */ /* 0x000fe200000000ff */
[----:B------:R-:W-:Y:S02]  /*0f00*/  @!P0 IMAD.MOV.U32 R5, RZ, RZ, -0x40 ;  /* 0xffffffc0ff058424 */ /* 0x000fe400078e00ff */
[----:B------:R-:W-:Y:S02]  /*0f10*/  @!P1 FFMA R3, R3, 1.84467440737095516160e+19, RZ ;  /* 0x5f80000003039823 */ /* 0x000fe400000000ff */
[----:B------:R-:W-:-:S07]  /*0f20*/  @!P1 VIADD R5, R5, 0x40 ;  /* 0x0000004005059836 */ /* 0x000fce0000000000 */
.L_x_11:
[----:B------:R-:W-:Y:S01]  /*0f30*/  LEA R6, R10, 0xc0800000, 0x17 ;  /* 0xc08000000a067811 */ /* 0x000fe200078eb8ff */
[----:B------:R-:W-:Y:S04]  /*0f40*/  BSSY.RECONVERGENT B2, `(.L_x_16) ;  /* 0x0000036000027945 */ /* 0x000fe80003800200 */
[----:B------:R-:W-:Y:S02]  /*0f50*/  IMAD.IADD R6, R3, 0x1, -R6 ;  /* 0x0000000103067824 */ /* 0x000fe400078e0a06 */
[----:B------:R-:W-:Y:S02]  /*0f60*/  VIADD R3, R8, 0xffffff81 ;  /* 0xffffff8108037836 */ /* 0x000fe40000000000 */
[----:B------:R0:W1:Y:S01]  /*0f70*/  MUFU.RCP R7, R6 ;  /* 0x0000000600077308 */ /* 0x0000620000001000 */
[----:B------:R-:W-:Y:S01]  /*0f80*/  FADD.FTZ R9, -R6, -RZ ;  /* 0x800000ff06097221 */ /* 0x000fe20000010100 */
[C---:B------:R-:W-:Y:S01]  /*0f90*/  IMAD R0, R3.reuse, -0x800000, R0 ;  /* 0xff80000003007824 */ /* 0x040fe200078e0200 */
[----:B0-----:R-:W-:-:S04]  /*0fa0*/  IADD3 R6, PT, PT, R3, 0x7f, -R10 ;  /* 0x0000007f03067810 */ /* 0x001fc80007ffe80a */
[----:B------:R-:W-:Y:S01]  /*0fb0*/  IADD3 R6, PT, PT, R6, R5, RZ ;  /* 0x0000000506067210 */ /* 0x000fe20007ffe0ff */
[----:B-1----:R-:W-:-:S04]  /*0fc0*/  FFMA R8, R7, R9, 1 ;  /* 0x3f80000007087423 */ /* 0x002fc80000000009 */
[----:B------:R-:W-:-:S04]  /*0fd0*/  FFMA R12, R7, R8, R7 ;  /* 0x00000008070c7223 */ /* 0x000fc80000000007 */
[----:B------:R-:W-:-:S04]  /*0fe0*/  FFMA R7, R0, R12, RZ ;  /* 0x0000000c00077223 */ /* 0x000fc800000000ff */
[----:B------:R-:W-:-:S04]  /*0ff0*/  FFMA R8, R9, R7, R0 ;  /* 0x0000000709087223 */ /* 0x000fc80000000000 */
[----:B------:R-:W-:-:S04]  /*1000*/  FFMA R7, R12, R8, R7 ;  /* 0x000000080c077223 */ /* 0x000fc80000000007 */
[----:B------:R-:W-:-:S04]  /*1010*/  FFMA R8, R9, R7, R0 ;  /* 0x0000000709087223 */ /* 0x000fc80000000000 */
[----:B------:R-:W-:-:S05]  /*1020*/  FFMA R0, R12, R8, R7 ;  /* 0x000000080c007223 */ /* 0x000fca0000000007 */
[----:B------:R-:W-:-:S04]  /*1030*/  SHF.R.U32.HI R3, RZ, 0x17, R0 ;  /* 0x00000017ff037819 */ /* 0x000fc80000011600 */
[----:B------:R-:W-:-:S05]  /*1040*/  LOP3.LUT R3, R3, 0xff, RZ, 0xc0, !PT ;  /* 0x000000ff03037812 */ /* 0x000fca00078ec0ff */
[----:B------:R-:W-:-:S04]  /*1050*/  IMAD.IADD R9, R3, 0x1, R6 ;  /* 0x0000000103097824 */ /* 0x000fc800078e0206 */
[----:B------:R-:W-:-:S05]  /*1060*/  VIADD R3, R9, 0xffffffff ;  /* 0xffffffff09037836 */ /* 0x000fca0000000000 */
[----:B------:R-:W-:-:S13]  /*1070*/  ISETP.GE.U32.AND P0, PT, R3, 0xfe, PT ;  /* 0x000000fe0300780c */ /* 0x000fda0003f06070 */
[----:B------:R-:W-:Y:S05]  /*1080*/  @!P0 BRA `(.L_x_17) ;  /* 0x0000000000808947 */ /* 0x000fea0003800000 */
[----:B------:R-:W-:-:S13]  /*1090*/  ISETP.GT.AND P0, PT, R9, 0xfe, PT ;  /* 0x000000fe0900780c */ /* 0x000fda0003f04270 */
[----:B------:R-:W-:Y:S05]  /*10a0*/  @P0 BRA `(.L_x_18) ;  /* 0x00000000006c0947 */ /* 0x000fea0003800000 */
[----:B------:R-:W-:-:S13]  /*10b0*/  ISETP.GE.AND P0, PT, R9, 0x1, PT ;  /* 0x000000010900780c */ /* 0x000fda0003f06270 */
[----:B------:R-:W-:Y:S05]  /*10c0*/  @P0 BRA `(.L_x_19) ;  /* 0x0000000000740947 */ /* 0x000fea0003800000 */
[----:B------:R-:W-:Y:S02]  /*10d0*/  ISETP.GE.AND P0, PT, R9, -0x18, PT ;  /* 0xffffffe80900780c */ /* 0x000fe40003f06270 */
[----:B------:R-:W-:-:S11]  /*10e0*/  LOP3.LUT R0, R0, 0x80000000, RZ, 0xc0, !PT ;  /* 0x8000000000007812 */ /* 0x000fd600078ec0ff */
[----:B------:R-:W-:Y:S05]  /*10f0*/  @!P0 BRA `(.L_x_19) ;  /* 0x0000000000688947 */ /* 0x000fea0003800000 */
[CCC-:B------:R-:W-:Y:S01]  /*1100*/  FFMA.RZ R3, R12.reuse, R8.reuse, R7.reuse ;  /* 0x000000080c037223 */ /* 0x1c0fe2000000c007 */
[CCC-:B------:R-:W-:Y:S01]  /*1110*/  FFMA.RM R6, R12.reuse, R8.reuse, R7.reuse ;  /* 0x000000080c067223 */ /* 0x1c0fe20000004007 */
[C---:B------:R-:W-:Y:S02]  /*1120*/  ISETP.NE.AND P2, PT, R9.reuse, RZ, PT ;  /* 0x000000ff0900720c */ /* 0x040fe40003f45270 */
[----:B------:R-:W-:Y:S02]  /*1130*/  ISETP.NE.AND P1, PT, R9, RZ, PT ;  /* 0x000000ff0900720c */ /* 0x000fe40003f25270 */
[----:B------:R-:W-:Y:S01]  /*1140*/  LOP3.LUT R5, R3, 0x7fffff, RZ, 0xc0, !PT ;  /* 0x007fffff03057812 */ /* 0x000fe200078ec0ff */
[----:B------:R-:W-:Y:S01]  /*1150*/  FFMA.RP R3, R12, R8, R7 ;  /* 0x000000080c037223 */ /* 0x000fe20000008007 */
[----:B------:R-:W-:Y:S02]  /*1160*/  VIADD R8, R9, 0x20 ;  /* 0x0000002009087836 */ /* 0x000fe40000000000 */
[----:B------:R-:W-:Y:S01]  /*1170*/  LOP3.LUT R5, R5, 0x800000, RZ, 0xfc, !PT ;  /* 0x0080000005057812 */ /* 0x000fe200078efcff */
[----:B------:R-:W-:Y:S01]  /*1180*/  IMAD.MOV R7, RZ, RZ, -R9 ;  /* 0x000000ffff077224 */ /* 0x000fe200078e0a09 */
[----:B------:R-:W-:-:S02]  /*1190*/  FSETP.NEU.FTZ.AND P0, PT, R3, R6, PT ;  /* 0x000000060300720b */ /* 0x000fc40003f1d000 */
[----:B------:R-:W-:Y:S02]  /*11a0*/  SHF.L.U32 R8, R5, R8, RZ ;  /* 0x0000000805087219 */ /* 0x000fe400000006ff */
[----:B------:R-:W-:Y:S02]  /*11b0*/  SEL R6, R7, RZ, P2 ;  /* 0x000000ff07067207 */ /* 0x000fe40001000000 */
[----:B------:R-:W-:Y:S02]  /*11c0*/  ISETP.NE.AND P1, PT, R8, RZ, P1 ;  /* 0x000000ff0800720c */ /* 0x000fe40000f25270 */
[----:B------:R-:W-:Y:S02]  /*11d0*/  SHF.R.U32.HI R6, RZ, R6, R5 ;  /* 0x00000006ff067219 */ /* 0x000fe40000011605 */
[----:B------:R-:W-:Y:S02]  /*11e0*/  PLOP3.LUT P0, PT, P0, P1, PT, 0xf8, 0x8f ;  /* 0x00000000008f781c */ /* 0x000fe40000703f70 */
[----:B------:R-:W-:-:S02]  /*11f0*/  SHF.R.U32.HI R8, RZ, 0x1, R6 ;  /* 0x00000001ff087819 */ /* 0x000fc40000011606 */
[----:B------:R-:W-:-:S04]  /*1200*/  SEL R3, RZ, 0x1, !P0 ;  /* 0x00000001ff037807 */ /* 0x000fc80004000000 */
[----:B------:R-:W-:-:S04]  /*1210*/  LOP3.LUT R3, R3, 0x1, R8, 0xf8, !PT ;  /* 0x0000000103037812 */ /* 0x000fc800078ef808 */
[----:B------:R-:W-:-:S05]  /*1220*/  LOP3.LUT R3, R3, R6, RZ, 0xc0, !PT ;  /* 0x0000000603037212 */ /* 0x000fca00078ec0ff */
[----:B------:R-:W-:-:S05]  /*1230*/  IMAD.IADD R3, R8, 0x1, R3 ;  /* 0x0000000108037824 */ /* 0x000fca00078e0203 */
[----:B------:R-:W-:Y:S01]  /*1240*/  LOP3.LUT R0, R3, R0, RZ, 0xfc, !PT ;  /* 0x0000000003007212 */ /* 0x000fe200078efcff */
[----:B------:R-:W-:Y:S06]  /*1250*/  BRA `(.L_x_19) ;  /* 0x0000000000107947 */ /* 0x000fec0003800000 */
.L_x_18:
[----:B------:R-:W-:-:S04]  /*1260*/  LOP3.LUT R0, R0, 0x80000000, RZ, 0xc0, !PT ;  /* 0x8000000000007812 */ /* 0x000fc800078ec0ff */
[----:B------:R-:W-:Y:S01]  /*1270*/  LOP3.LUT R0, R0, 0x7f800000, RZ, 0xfc, !PT ;  /* 0x7f80000000007812 */ /* 0x000fe200078efcff */
[----:B------:R-:W-:Y:S06]  /*1280*/  BRA `(.L_x_19) ;  /* 0x0000000000047947 */ /* 0x000fec0003800000 */
.L_x_17:
[----:B------:R-:W-:-:S07]  /*1290*/  IMAD R0, R6, 0x800000, R0 ;  /* 0x0080000006007824 */ /* 0x000fce00078e0200 */
.L_x_19:
[----:B------:R-:W-:Y:S05]  /*12a0*/  BSYNC.RECONVERGENT B2 ;  /* 0x0000000000027941 */ /* 0x000fea0003800200 */
.L_x_16:
[----:B------:R-:W-:Y:S05]  /*12b0*/  BRA `(.L_x_20) ;  /* 0x0000000000207947 */ /* 0x000fea0003800000 */
.L_x_15:
[----:B------:R-:W-:-:S04]  /*12c0*/  LOP3.LUT R0, R3, 0x80000000, R0, 0x48, !PT ;  /* 0x8000000003007812 */ /* 0x000fc800078e4800 */
[----:B------:R-:W-:Y:S01]  /*12d0*/  LOP3.LUT R0, R0, 0x7f800000, RZ, 0xfc, !PT ;  /* 0x7f80000000007812 */ /* 0x000fe200078efcff */
[----:B------:R-:W-:Y:S06]  /*12e0*/  BRA `(.L_x_20) ;  /* 0x0000000000147947 */ /* 0x000fec0003800000 */
.L_x_14:
[----:B------:R-:W-:Y:S01]  /*12f0*/  LOP3.LUT R0, R3, 0x80000000, R0, 0x48, !PT ;  /* 0x8000000003007812 */ /* 0x000fe200078e4800 */
[----:B------:R-:W-:Y:S06]  /*1300*/  BRA `(.L_x_20) ;  /* 0x00000000000c7947 */ /* 0x000fec0003800000 */
.L_x_13:
[----:B------:R-:W0:Y:S01]  /*1310*/  MUFU.RSQ R0, -QNAN ;  /* 0xffc0000000007908 */ /* 0x000e220000001400 */
[----:B------:R-:W-:Y:S05]  /*1320*/  BRA `(.L_x_20) ;  /* 0x0000000000047947 */ /* 0x000fea0003800000 */
.L_x_12:
[----:B------:R-:W-:-:S07]  /*1330*/  FADD.FTZ R0, R0, R3 ;  /* 0x0000000300007221 */ /* 0x000fce0000010000 */
.L_x_20:
[----:B------:R-:W-:Y:S05]  /*1340*/  BSYNC.RECONVERGENT B1 ;  /* 0x0000000000017941 */ /* 0x000fea0003800200 */
.L_x_10:
[----:B------:R-:W-:-:S04]  /*1350*/  IMAD.MOV.U32 R5, RZ, RZ, 0x0 ;  /* 0x00000000ff057424 */ /* 0x000fc800078e00ff */
[----:B0-----:R-:W-:Y:S05]  /*1360*/  RET.REL.NODEC R4 `(_Z15box_blur_kernelPfS_iiif) ;  /* 0xffffffec04247950 */ /* 0x001fea0003c3ffff */
.L_x_21:
[----:B------:R-:W-:-:S00]  /*1370*/  BRA `(.L_x_21) ;  /* 0xfffffffc00fc7947 */ /* 0x000fc0000383ffff */
[----:B------:R-:W-:-:S00]  /*1380*/  NOP ;  /* 0x0000000000007918 */ /* 0x000fc00000000000 */
[----:B------:R-:W-:-:S00]  /*1390*/  NOP ;  /* 0x0000000000007918 */ /* 0x000fc00000000000 */
[----:B------:R-:W-:-:S00]  /*13a0*/  NOP ;  /* 0x0000000000007918 */ /* 0x000fc00000000000 */
[----:B------:R-:W-:-:S00]  /*13b0*/  NOP ;  /* 0x0000000000007918 */ /* 0x000fc00000000000 */
[----:B------:R-:W-:-:S00]  /*13c0*/  NOP ;  /* 0x0000000000007918 */ /* 0x000fc00000000000 */
[----:B------:R-:W-:-:S00]  /*13d0*/  NOP ;  /* 0x0000000000007918 */ /* 0x000fc00000000000 */
[----:B------:R-:W-:-:S00]  /*13e0*/  NOP ;  /* 0x0000000000007918 */ /* 0x000fc00000000000 */
[----:B------:R-:W-:-:S00]  /*13f0*/  NOP ;  /* 0x0000000000007918 */ /* 0x000fc00000000000 */
.L_x_24:


//--------------------- .text._Z17yuv_to_rgb_kernelPfPKfS1_S1_i --------------------------
	.section	.text._Z17yuv_to_rgb_kernelPfPKfS1_S1_i,"ax",@progbits
	.align	128
        .global         _Z17yuv_to_rgb_kernelPfPKfS1_S1_i
        .type           _Z17yuv_to_rgb_kernelPfPKfS1_S1_i,@function
        .size           _Z17yuv_to_rgb_kernelPfPKfS1_S1_i,(.L_x_26 - _Z17yuv_to_rgb_kernelPfPKfS1_S1_i)
        .other          _Z17yuv_to_rgb_kernelPfPKfS1_S1_i,@"STO_CUDA_ENTRY STV_DEFAULT"
_Z17yuv_to_rgb_kernelPfPKfS1_S1_i:
.text._Z17yuv_to_rgb_kernelPfPKfS1_S1_i:
[----:B------:R-:W-:Y:S01]  /*0000*/  LDC R1, c[0x0][0x37c] ;  /* 0x0000df00ff017b82 */ /* 0x000fe20000000800 */
[----:B------:R-:W0:Y:S07]  /*0010*/  S2R R0, SR_TID.X ;  /* 0x0000000000007919 */ /* 0x000e2e0000002100 */
[----:B------:R-:W0:Y:S01]  /*0020*/  S2UR UR4, SR_CTAID.X ;  /* 0x00000000000479c3 */ /* 0x000e220000002500 */
[----:B------:R-:W1:Y:S07]  /*0030*/  LDCU UR5, c[0x0][0x3a0] ;  /* 0x00007400ff0577ac */ /* 0x000e6e0008000800 */
[----:B------:R-:W0:Y:S02]  /*0040*/  LDC R11, c[0x0][0x360] ;  /* 0x0000d800ff0b7b82 */ /* 0x000e240000000800 */
[----:B0-----:R-:W-:-:S05]  /*0050*/  IMAD R11, R11, UR4, R0 ;  /* 0x000000040b0b7c24 */ /* 0x001fca000f8e0200 */
[----:B-1----:R-:W-:-:S13]  /*0060*/  ISETP.GE.AND P0, PT, R11, UR5, PT ;  /* 0x000000050b007c0c */ /* 0x002fda000bf06270 */
[----:B------:R-:W-:Y:S05]  /*0070*/  @P0 EXIT ;  /* 0x000000000000094d */ /* 0x000fea0003800000 */
[----:B------:R-:W0:Y:S01]  /*0080*/  LDC.64 R2, c[0x0][0x388] ;  /* 0x0000e200ff027b82 */ /* 0x000e220000000a00 */
[----:B------:R-:W1:Y:S07]  /*0090*/  LDCU.64 UR4, c[0x0][0x358] ;  /* 0x00006b00ff0477ac */ /* 0x000e6e0008000a00 */
[----:B------:R-:W2:Y:S08]  /*00a0*/  LDC.64 R4, c[0x0][0x390] ;  /* 0x0000e400ff047b82 */ /* 0x000eb00000000a00 */
[----:B------:R-:W3:Y:S01]  /*00b0*/  LDC.64 R6, c[0x0][0x398] ;  /* 0x0000e600ff067b82 */ /* 0x000ee20000000a00 */
[----:B0-----:R-:W-:-:S07]  /*00c0*/  IMAD.WIDE R2, R11, 0x4, R2 ;  /* 0x000000040b027825 */ /* 0x001fce00078e0202 */
[----:B------:R-:W0:Y:S01]  /*00d0*/  LDC.64 R8, c[0x0][0x380] ;  /* 0x0000e000ff087b82 */ /* 0x000e220000000a00 */
[----:B-1----:R-:W4:Y:S01]  /*00e0*/  LDG.E R2, desc[UR4][R2.64] ;  /* 0x0000000402027981 */ /* 0x002f22000c1e1900 */
[----:B--2---:R-:W-:-:S06]  /*00f0*/  IMAD.WIDE R4, R11, 0x4, R4 ;  /* 0x000000040b047825 */ /* 0x004fcc00078e0204 */
[----:B------:R-:W4:Y:S01]  /*0100*/  LDG.E R5, desc[UR4][R4.64] ;  /* 0x0000000404057981 */ /* 0x000f22000c1e1900 */
[----:B---3--:R-:W-:-:S06]  /*0110*/  IMAD.WIDE R6, R11, 0x4, R6 ;  /* 0x000000040b067825 */ /* 0x008fcc00078e0206 */
[----:B------:R-:W2:Y:S01]  /*0120*/  LDG.E R7, desc[UR4][R6.64] ;  /* 0x0000000406077981 */ /* 0x000ea2000c1e1900 */
[----:B------:R-:W-:-:S04]  /*0130*/  IMAD.SHL.U32 R13, R11, 0x4, RZ ;  /* 0x000000040b0d7824 */ /* 0x000fc800078e00ff */
[----:B0-----:R-:W-:-:S04]  /*0140*/  IMAD.WIDE R8, R13, 0x4, R8 ;  /* 0x000000040d087825 */ /* 0x001fc800078e0208 */
[C-C-:B----4-:R-:W-:Y:S01]  /*0150*/  FFMA R10, R5.reuse, -0.39465001225471496582, R2.reuse ;  /* 0xbeca0f91050a7823 */ /* 0x150fe20000000002 */
[--C-:B------:R-:W-:Y:S01]  /*0160*/  FFMA R11, R5, 2.0321099758148193359, R2.reuse ;  /* 0x40020e17050b7823 */ /* 0x100fe20000000002 */
[C---:B--2---:R-:W-:Y:S02]  /*0170*/  FFMA R0, R7.reuse, 1.1398299932479858398, R2 ;  /* 0x3f91e5f307007823 */ /* 0x044fe40000000002 */
[----:B------:R-:W-:Y:S02]  /*0180*/  FFMA R10, R7, -0.58060002326965332031, R10 ;  /* 0xbf14a234070a7823 */ /* 0x000fe4000000000a */
[C---:B------:R-:W-:Y:S02]  /*0190*/  FSETP.GEU.AND P2, PT, R11.reuse, RZ, PT ;  /* 0x000000ff0b00720b */ /* 0x040fe40003f4e000 */
[----:B------:R-:W-:Y:S02]  /*01a0*/  FMNMX.NAN R11, R11, 1, PT ;  /* 0x3f8000000b0b7809 */ /* 0x000fe40003820000 */
[----:B------:R-:W-:-:S02]  /*01b0*/  FSETP.GEU.AND P0, PT, R0, RZ, PT ;  /* 0x000000ff0000720b */ /* 0x000fc40003f0e000 */
[----:B------:R-:W-:Y:S02]  /*01c0*/  FSETP.GEU.AND P1, PT, R10, RZ, PT ;  /* 0x000000ff0a00720b */ /* 0x000fe40003f2e000 */
[----:B------:R-:W-:Y:S02]  /*01d0*/  FMNMX.NAN R0, R0, 1, PT ;  /* 0x3f80000000007809 */ /* 0x000fe40003820000 */
[----:B------:R-:W-:Y:S01]  /*01e0*/  FMNMX.NAN R10, R10, 1, PT ;  /* 0x3f8000000a0a7809 */ /* 0x000fe20003820000 */
[----:B------:R-:W-:Y:S01]  /*01f0*/  HFMA2 R7, -RZ, RZ, 1.875, 0 ;  /* 0x3f800000ff077431 */ /* 0x000fe200000001ff */
[----:B------:R-:W-:Y:S02]  /*0200*/  FSEL R3, R0, RZ, P0 ;  /* 0x000000ff00037208 */ /* 0x000fe40000000000 */
[----:B------:R-:W-:Y:S02]  /*0210*/  FSEL R11, R11, RZ, P2 ;  /* 0x000000ff0b0b7208 */ /* 0x000fe40001000000 */
[----:B------:R-:W-:Y:S01]  /*0220*/  FSEL R5, R10, RZ, P1 ;  /* 0x000000ff0a057208 */ /* 0x000fe20000800000 */
[----:B------:R-:W-:Y:S04]  /*0230*/  STG.E desc[UR4][R8.64], R3 ;  /* 0x0000000308007986 */ /* 0x000fe8000c101904 */
[----:B------:R-:W-:Y:S04]  /*0240*/  STG.E desc[UR4][R8.64+0xc], R7 ;  /* 0x00000c0708007986 */ /* 0x000fe8000c101904 */
[----:B------:R-:W-:Y:S04]  /*0250*/  STG.E desc[UR4][R8.64+0x8], R11 ;  /* 0x0000080b08007986 */ /* 0x000fe8000c101904 */
[----:B------:R-:W-:Y:S01]  /*0260*/  STG.E desc[UR4][R8.64+0x4], R5 ;  /* 0x0000040508007986 */ /* 0x000fe2000c101904 */
[----:B------:R-:W-:Y:S05]  /*0270*/  EXIT ;  /* 0x000000000000794d */ /* 0x000fea0003800000 */
.L_x_22:
        /* <DEDUP_REMOVED lines=16> */
.L_x_26:


//--------------------- .text._Z17rgb_to_yuv_kernelPKfPfS1_S1_i --------------------------
	.section	.text._Z17rgb_to_yuv_kernelPKfPfS1_S1_i,"ax",@progbits
	.align	128
        .global         _Z17rgb_to_yuv_kernelPKfPfS1_S1_i
        .type           _Z17rgb_to_yuv_kernelPKfPfS1_S1_i,@function
        .size           _Z17rgb_to_yuv_kernelPKfPfS1_S1_i,(.L_x_27 - _Z17rgb_to_yuv_kernelPKfPfS1_S1_i)
        .other          _Z17rgb_to_yuv_kernelPKfPfS1_S1_i,@"STO_CUDA_ENTRY STV_DEFAULT"
_Z17rgb_to_yuv_kernelPKfPfS1_S1_i:
.text._Z17rgb_to_yuv_kernelPKfPfS1_S1_i:
        /* <DEDUP_REMOVED lines=9> */
[----:B------:R-:W1:Y:S01]  /*0090*/  LDCU.64 UR4, c[0x0][0x358] ;  /* 0x00006b00ff0477ac */ /* 0x000e620008000a00 */
[----:B------:R-:W-:-:S06]  /*00a0*/  SHF.L.U32 R3, R11, 0x2, RZ ;  /* 0x000000020b037819 */ /* 0x000fcc00000006ff */
[----:B------:R-:W2:Y:S08]  /*00b0*/  LDC.64 R6, c[0x0][0x388] ;  /* 0x0000e200ff067b82 */ /* 0x000eb00000000a00 */
[----:B------:R-:W3:Y:S01]  /*00c0*/  LDC.64 R4, c[0x0][0x390] ;  /* 0x0000e400ff047b82 */ /* 0x000ee20000000a00 */
[----:B0-----:R-:W-:-:S07]  /*00d0*/  IMAD.WIDE R8, R3, 0x4, R8 ;  /* 0x0000000403087825 */ /* 0x001fce00078e0208 */
[----:B------:R-:W0:Y:S01]  /*00e0*/  LDC.64 R2, c[0x0][0x398] ;  /* 0x0000e600ff027b82 */ /* 0x000e220000000a00 */
[----:B-1----:R-:W4:Y:S04]  /*00f0*/  LDG.E R10, desc[UR4][R8.64+0x4] ;  /* 0x00000404080a7981 */ /* 0x002f28000c1e1900 */
[----:B------:R-:W5:Y:S04]  /*0100*/  LDG.E R0, desc[UR4][R8.64] ;  /* 0x0000000408007981 */ /* 0x000f68000c1e1900 */
[----:B------:R-:W5:Y:S01]  /*0110*/  LDG.E R12, desc[UR4][R8.64+0x8] ;  /* 0x00000804080c7981 */ /* 0x000f62000c1e1900 */
[----:B--2---:R-:W-:-:S04]  /*0120*/  IMAD.WIDE R6, R11, 0x4, R6 ;  /* 0x000000040b067825 */ /* 0x004fc800078e0206 */
[----:B---3--:R-:W-:-:S04]  /*0130*/  IMAD.WIDE R4, R11, 0x4, R4 ;  /* 0x000000040b047825 */ /* 0x008fc800078e0204 */
[----:B0-----:R-:W-:-:S04]  /*0140*/  IMAD.WIDE R2, R11, 0x4, R2 ;  /* 0x000000040b027825 */ /* 0x001fc800078e0202 */
[C---:B----4-:R-:W-:Y:S01]  /*0150*/  FMUL R13, R10.reuse, 0.71520000696182250977 ;  /* 0x3f3717590a0d7820 */ /* 0x050fe20000400000 */
[C---:B------:R-:W-:Y:S01]  /*0160*/  FMUL R15, R10.reuse, -0.38542801141738891602 ;  /* 0xbec556d20a0f7820 */ /* 0x040fe20000400000 */
[----:B------:R-:W-:Y:S02]  /*0170*/  FMUL R17, R10, -0.45415300130844116211 ;  /* 0xbee886be0a117820 */ /* 0x000fe40000400000 */
[C---:B-----5:R-:W-:Y:S01]  /*0180*/  FFMA R13, R0.reuse, 0.21259999275207519531, R13 ;  /* 0x3e59b3d0000d7823 */ /* 0x060fe2000000000d */
[C---:B------:R-:W-:Y:S01]  /*0190*/  FFMA R15, R0.reuse, -0.11457200348377227783, R15 ;  /* 0xbdeaa4ba000f7823 */ /* 0x040fe2000000000f */
[----:B------:R-:W-:Y:S02]  /*01a0*/  FFMA R17, R0, 0.5, R17 ;  /* 0x3f00000000117823 */ /* 0x000fe40000000011 */
[C---:B------:R-:W-:Y:S01]  /*01b0*/  FFMA R13, R12.reuse, 0.072200000286102294922, R13 ;  /* 0x3d93dd980c0d7823 */ /* 0x040fe2000000000d */
[C---:B------:R-:W-:Y:S01]  /*01c0*/  FFMA R15, R12.reuse, 0.5, R15 ;  /* 0x3f0000000c0f7823 */ /* 0x040fe2000000000f */
[----:B------:R-:W-:-:S03]  /*01d0*/  FFMA R17, R12, -0.045846998691558837891, R17 ;  /* 0xbd3bca100c117823 */ /* 0x000fc60000000011 */
[----:B------:R-:W-:Y:S04]  /*01e0*/  STG.E desc[UR4][R6.64], R13 ;  /* 0x0000000d06007986 */ /* 0x000fe8000c101904 */
[----:B------:R-:W-:Y:S04]  /*01f0*/  STG.E desc[UR4][R4.64], R15 ;  /* 0x0000000f04007986 */ /* 0x000fe8000c101904 */
[----:B------:R-:W-:Y:S01]  /*0200*/  STG.E desc[UR4][R2.64], R17 ;  /* 0x0000001102007986 */ /* 0x000fe2000c101904 */
[----:B------:R-:W-:Y:S05]  /*0210*/  EXIT ;  /* 0x000000000000794d */ /* 0x000fea0003800000 */
.L_x_23:
        /* <DEDUP_REMOVED lines=14> */
.L_x_27:


//--------------------- .nv.shared.reserved.0     --------------------------
	.section	.nv.shared.reserved.0,"aw",@nobits
	.weak		__nv_reservedSMEM_offset_0_alias
	.size		__nv_reservedSMEM_offset_0_alias, 0, 64
	.other		__nv_reservedSMEM_offset_0_alias,@"STO_CUDA_RESERVED_SHARED STV_DEFAULT"
__nv_reservedSMEM_offset_0_alias:
	.zero		0
	.zero		64


//--------------------- .nv.constant0._Z15box_blur_kernelPfS_iiif --------------------------
	.section	.nv.constant0._Z15box_blur_kernelPfS_iiif,"a",@progbits
	.sectionflags	@""
	.align	4
.nv.constant0._Z15box_blur_kernelPfS_iiif:
	.zero		928


//--------------------- .nv.constant0._Z17yuv_to_rgb_kernelPfPKfS1_S1_i --------------------------
	.section	.nv.constant0._Z17yuv_to_rgb_kernelPfPKfS1_S1_i,"a",@progbits
	.sectionflags	@""
	.align	4
.nv.constant0._Z17yuv_to_rgb_kernelPfPKfS1_S1_i:
	.zero		932


//--------------------- .nv.constant0._Z17rgb_to_yuv_kernelPKfPfS1_S1_i --------------------------
	.section	.nv.constant0._Z17rgb_to_yuv_kernelPKfPfS1_S1_i,"a",@progbits
	.sectionflags	@""
	.align	4
.nv.constant0._Z17rgb_to_yuv_kernelPKfPfS1_S1_i:
	.zero		932


//--------------------- SYMBOLS --------------------------

	.type		.nv.reservedSmem.offset0,@object
	.size		.nv.reservedSmem.offset0,0x4
